//
// Generated by NVIDIA NVVM Compiler
//
// Compiler Build ID: CL-36424714
// Cuda compilation tools, release 13.0, V13.0.88
// Based on NVVM 20.0.0
//

.version 9.0
.target sm_100
.address_size 64

	// .globl	_Z13_copy_low_uppPfii
// _ZZ20_trace_mat_mat_transPKfS0_iiiiPfE4ssum has been demoted

.visible .entry _Z13_copy_low_uppPfii(
	.param .u64 .ptr .align 1 _Z13_copy_low_uppPfii_param_0,
	.param .u32 _Z13_copy_low_uppPfii_param_1,
	.param .u32 _Z13_copy_low_uppPfii_param_2
)
{
	.reg .pred 	%p<4>;
	.reg .b32 	%r<13>;
	.reg .b32 	%f<2>;
	.reg .b64 	%rd<7>;

	ld.param.u64 	%rd1, [_Z13_copy_low_uppPfii_param_0];
	ld.param.u32 	%r4, [_Z13_copy_low_uppPfii_param_1];
	ld.param.u32 	%r3, [_Z13_copy_low_uppPfii_param_2];
	mov.u32 	%r5, %ctaid.x;
	mov.u32 	%r6, %ntid.x;
	mov.u32 	%r7, %tid.x;
	mad.lo.s32 	%r1, %r5, %r6, %r7;
	mov.u32 	%r8, %ctaid.y;
	mov.u32 	%r9, %ntid.y;
	mov.u32 	%r10, %tid.y;
	mad.lo.s32 	%r2, %r8, %r9, %r10;
	setp.le.s32 	%p1, %r1, %r2;
	setp.ge.s32 	%p2, %r1, %r4;
	or.pred  	%p3, %p1, %p2;
	@%p3 bra 	$L__BB0_2;
	cvta.to.global.u64 	%rd2, %rd1;
	mad.lo.s32 	%r11, %r3, %r1, %r2;
	mad.lo.s32 	%r12, %r3, %r2, %r1;
	mul.wide.s32 	%rd3, %r11, 4;
	add.s64 	%rd4, %rd2, %rd3;
	ld.global.f32 	%f1, [%rd4];
	mul.wide.s32 	%rd5, %r12, 4;
	add.s64 	%rd6, %rd2, %rd5;
	st.global.f32 	[%rd6], %f1;
$L__BB0_2:
	ret;

}
	// .globl	_Z13_copy_upp_lowPfii
.visible .entry _Z13_copy_upp_lowPfii(
	.param .u64 .ptr .align 1 _Z13_copy_upp_lowPfii_param_0,
	.param .u32 _Z13_copy_upp_lowPfii_param_1,
	.param .u32 _Z13_copy_upp_lowPfii_param_2
)
{
	.reg .pred 	%p<4>;
	.reg .b32 	%r<13>;
	.reg .b32 	%f<2>;
	.reg .b64 	%rd<7>;

	ld.param.u64 	%rd1, [_Z13_copy_upp_lowPfii_param_0];
	ld.param.u32 	%r4, [_Z13_copy_upp_lowPfii_param_1];
	ld.param.u32 	%r3, [_Z13_copy_upp_lowPfii_param_2];
	mov.u32 	%r5, %ctaid.x;
	mov.u32 	%r6, %ntid.x;
	mov.u32 	%r7, %tid.x;
	mad.lo.s32 	%r1, %r5, %r6, %r7;
	mov.u32 	%r8, %ctaid.y;
	mov.u32 	%r9, %ntid.y;
	mov.u32 	%r10, %tid.y;
	mad.lo.s32 	%r2, %r8, %r9, %r10;
	setp.le.s32 	%p1, %r2, %r1;
	setp.ge.s32 	%p2, %r2, %r4;
	or.pred  	%p3, %p1, %p2;
	@%p3 bra 	$L__BB1_2;
	cvta.to.global.u64 	%rd2, %rd1;
	mad.lo.s32 	%r11, %r3, %r1, %r2;
	mad.lo.s32 	%r12, %r3, %r2, %r1;
	mul.wide.s32 	%rd3, %r11, 4;
	add.s64 	%rd4, %rd2, %rd3;
	ld.global.f32 	%f1, [%rd4];
	mul.wide.s32 	%rd5, %r12, 4;
	add.s64 	%rd6, %rd2, %rd5;
	st.global.f32 	[%rd6], %f1;
$L__BB1_2:
	ret;

}
	// .globl	_Z17_add_diag_vec_matfPfiiiPKfS1_iif
.visible .entry _Z17_add_diag_vec_matfPfiiiPKfS1_iif(
	.param .f32 _Z17_add_diag_vec_matfPfiiiPKfS1_iif_param_0,
	.param .u64 .ptr .align 1 _Z17_add_diag_vec_matfPfiiiPKfS1_iif_param_1,
	.param .u32 _Z17_add_diag_vec_matfPfiiiPKfS1_iif_param_2,
	.param .u32 _Z17_add_diag_vec_matfPfiiiPKfS1_iif_param_3,
	.param .u32 _Z17_add_diag_vec_matfPfiiiPKfS1_iif_param_4,
	.param .u64 .ptr .align 1 _Z17_add_diag_vec_matfPfiiiPKfS1_iif_param_5,
	.param .u64 .ptr .align 1 _Z17_add_diag_vec_matfPfiiiPKfS1_iif_param_6,
	.param .u32 _Z17_add_diag_vec_matfPfiiiPKfS1_iif_param_7,
	.param .u32 _Z17_add_diag_vec_matfPfiiiPKfS1_iif_param_8,
	.param .f32 _Z17_add_diag_vec_matfPfiiiPKfS1_iif_param_9
)
{
	.reg .pred 	%p<4>;
	.reg .b32 	%r<19>;
	.reg .b32 	%f<9>;
	.reg .b64 	%rd<13>;

	ld.param.f32 	%f1, [_Z17_add_diag_vec_matfPfiiiPKfS1_iif_param_0];
	ld.param.u64 	%rd1, [_Z17_add_diag_vec_matfPfiiiPKfS1_iif_param_1];
	ld.param.u32 	%r4, [_Z17_add_diag_vec_matfPfiiiPKfS1_iif_param_2];
	ld.param.u32 	%r5, [_Z17_add_diag_vec_matfPfiiiPKfS1_iif_param_3];
	ld.param.u32 	%r7, [_Z17_add_diag_vec_matfPfiiiPKfS1_iif_param_4];
	ld.param.u64 	%rd2, [_Z17_add_diag_vec_matfPfiiiPKfS1_iif_param_5];
	ld.param.u64 	%rd3, [_Z17_add_diag_vec_matfPfiiiPKfS1_iif_param_6];
	ld.param.u32 	%r8, [_Z17_add_diag_vec_matfPfiiiPKfS1_iif_param_7];
	ld.param.u32 	%r9, [_Z17_add_diag_vec_matfPfiiiPKfS1_iif_param_8];
	ld.param.f32 	%f2, [_Z17_add_diag_vec_matfPfiiiPKfS1_iif_param_9];
	mov.u32 	%r10, %ctaid.x;
	mov.u32 	%r11, %ntid.x;
	mov.u32 	%r12, %tid.x;
	mad.lo.s32 	%r13, %r10, %r11, %r12;
	mov.u32 	%r14, %ctaid.y;
	mov.u32 	%r15, %ntid.y;
	mov.u32 	%r16, %tid.y;
	mad.lo.s32 	%r17, %r14, %r15, %r16;
	mad.lo.s32 	%r2, %r4, %r17, %r13;
	mul.lo.s32 	%r18, %r8, %r17;
	mad.lo.s32 	%r3, %r9, %r13, %r18;
	setp.ge.s32 	%p1, %r13, %r7;
	setp.ge.s32 	%p2, %r17, %r5;
	or.pred  	%p3, %p1, %p2;
	@%p3 bra 	$L__BB2_2;
	cvta.to.global.u64 	%rd4, %rd2;
	cvta.to.global.u64 	%rd5, %rd3;
	cvta.to.global.u64 	%rd6, %rd1;
	mul.wide.u32 	%rd7, %r17, 4;
	add.s64 	%rd8, %rd4, %rd7;
	ld.global.f32 	%f3, [%rd8];
	mul.f32 	%f4, %f1, %f3;
	mul.wide.s32 	%rd9, %r3, 4;
	add.s64 	%rd10, %rd5, %rd9;
	ld.global.f32 	%f5, [%rd10];
	mul.wide.s32 	%rd11, %r2, 4;
	add.s64 	%rd12, %rd6, %rd11;
	ld.global.f32 	%f6, [%rd12];
	mul.f32 	%f7, %f2, %f6;
	fma.rn.f32 	%f8, %f4, %f5, %f7;
	st.global.f32 	[%rd12], %f8;
$L__BB2_2:
	ret;

}
	// .globl	_Z13_copy_from_tpPfPKfiii
.visible .entry _Z13_copy_from_tpPfPKfiii(
	.param .u64 .ptr .align 1 _Z13_copy_from_tpPfPKfiii_param_0,
	.param .u64 .ptr .align 1 _Z13_copy_from_tpPfPKfiii_param_1,
	.param .u32 _Z13_copy_from_tpPfPKfiii_param_2,
	.param .u32 _Z13_copy_from_tpPfPKfiii_param_3,
	.param .u32 _Z13_copy_from_tpPfPKfiii_param_4
)
{
	.reg .pred 	%p<5>;
	.reg .b32 	%r<19>;
	.reg .b32 	%f<2>;
	.reg .b64 	%rd<11>;

	ld.param.u64 	%rd3, [_Z13_copy_from_tpPfPKfiii_param_0];
	ld.param.u64 	%rd2, [_Z13_copy_from_tpPfPKfiii_param_1];
	ld.param.u32 	%r6, [_Z13_copy_from_tpPfPKfiii_param_2];
	ld.param.u32 	%r7, [_Z13_copy_from_tpPfPKfiii_param_3];
	ld.param.u32 	%r5, [_Z13_copy_from_tpPfPKfiii_param_4];
	cvta.to.global.u64 	%rd1, %rd3;
	mov.u32 	%r9, %ctaid.x;
	mov.u32 	%r10, %ntid.x;
	mov.u32 	%r11, %tid.x;
	mad.lo.s32 	%r1, %r9, %r10, %r11;
	mov.u32 	%r12, %ctaid.y;
	mov.u32 	%r13, %ntid.y;
	mov.u32 	%r14, %tid.y;
	mad.lo.s32 	%r15, %r12, %r13, %r14;
	setp.ge.s32 	%p1, %r1, %r6;
	setp.ge.s32 	%p2, %r15, %r7;
	or.pred  	%p3, %p1, %p2;
	@%p3 bra 	$L__BB3_4;
	mad.lo.s32 	%r16, %r15, %r15, %r15;
	shr.u32 	%r17, %r16, 1;
	add.s32 	%r3, %r17, %r1;
	mad.lo.s32 	%r4, %r5, %r15, %r1;
	setp.gt.s32 	%p4, %r1, %r15;
	@%p4 bra 	$L__BB3_3;
	cvta.to.global.u64 	%rd4, %rd2;
	mul.wide.s32 	%rd5, %r3, 4;
	add.s64 	%rd6, %rd4, %rd5;
	ld.global.f32 	%f1, [%rd6];
	mul.wide.s32 	%rd7, %r4, 4;
	add.s64 	%rd8, %rd1, %rd7;
	st.global.f32 	[%rd8], %f1;
	bra.uni 	$L__BB3_4;
$L__BB3_3:
	mul.wide.s32 	%rd9, %r4, 4;
	add.s64 	%rd10, %rd1, %rd9;
	mov.b32 	%r18, 0;
	st.global.u32 	[%rd10], %r18;
$L__BB3_4:
	ret;

}
	// .globl	_Z14_copy_from_matPfPKfiiii
.visible .entry _Z14_copy_from_matPfPKfiiii(
	.param .u64 .ptr .align 1 _Z14_copy_from_matPfPKfiiii_param_0,
	.param .u64 .ptr .align 1 _Z14_copy_from_matPfPKfiiii_param_1,
	.param .u32 _Z14_copy_from_matPfPKfiiii_param_2,
	.param .u32 _Z14_copy_from_matPfPKfiiii_param_3,
	.param .u32 _Z14_copy_from_matPfPKfiiii_param_4,
	.param .u32 _Z14_copy_from_matPfPKfiiii_param_5
)
{
	.reg .pred 	%p<4>;
	.reg .b32 	%r<17>;
	.reg .b32 	%f<2>;
	.reg .b64 	%rd<9>;

	ld.param.u64 	%rd1, [_Z14_copy_from_matPfPKfiiii_param_0];
	ld.param.u64 	%rd2, [_Z14_copy_from_matPfPKfiiii_param_1];
	ld.param.u32 	%r3, [_Z14_copy_from_matPfPKfiiii_param_2];
	ld.param.u32 	%r4, [_Z14_copy_from_matPfPKfiiii_param_3];
	ld.param.u32 	%r6, [_Z14_copy_from_matPfPKfiiii_param_4];
	ld.param.u32 	%r7, [_Z14_copy_from_matPfPKfiiii_param_5];
	mov.u32 	%r8, %ctaid.x;
	mov.u32 	%r9, %ntid.x;
	mov.u32 	%r10, %tid.x;
	mad.lo.s32 	%r11, %r8, %r9, %r10;
	mov.u32 	%r12, %ctaid.y;
	mov.u32 	%r13, %ntid.y;
	mov.u32 	%r14, %tid.y;
	mad.lo.s32 	%r15, %r12, %r13, %r14;
	mad.lo.s32 	%r1, %r3, %r15, %r11;
	mad.lo.s32 	%r2, %r7, %r15, %r11;
	setp.ge.s32 	%p1, %r11, %r6;
	setp.ge.s32 	%p2, %r15, %r4;
	or.pred  	%p3, %p1, %p2;
	@%p3 bra 	$L__BB4_2;
	cvta.to.global.u64 	%rd3, %rd2;
	cvta.to.global.u64 	%rd4, %rd1;
	mul.wide.s32 	%rd5, %r2, 4;
	add.s64 	%rd6, %rd3, %rd5;
	ld.global.f32 	%f1, [%rd6];
	mul.wide.s32 	%rd7, %r1, 4;
	add.s64 	%rd8, %rd4, %rd7;
	st.global.f32 	[%rd8], %f1;
$L__BB4_2:
	ret;

}
	// .globl	_Z20_trace_mat_mat_transPKfS0_iiiiPf
.visible .entry _Z20_trace_mat_mat_transPKfS0_iiiiPf(
	.param .u64 .ptr .align 1 _Z20_trace_mat_mat_transPKfS0_iiiiPf_param_0,
	.param .u64 .ptr .align 1 _Z20_trace_mat_mat_transPKfS0_iiiiPf_param_1,
	.param .u32 _Z20_trace_mat_mat_transPKfS0_iiiiPf_param_2,
	.param .u32 _Z20_trace_mat_mat_transPKfS0_iiiiPf_param_3,
	.param .u32 _Z20_trace_mat_mat_transPKfS0_iiiiPf_param_4,
	.param .u32 _Z20_trace_mat_mat_transPKfS0_iiiiPf_param_5,
	.param .u64 .ptr .align 1 _Z20_trace_mat_mat_transPKfS0_iiiiPf_param_6
)
{
	.reg .pred 	%p<13>;
	.reg .b32 	%r<66>;
	.reg .b32 	%f<50>;
	.reg .b64 	%rd<29>;
	// demoted variable
	.shared .align 4 .b8 _ZZ20_trace_mat_mat_transPKfS0_iiiiPfE4ssum[1024];
	ld.param.u64 	%rd4, [_Z20_trace_mat_mat_transPKfS0_iiiiPf_param_0];
	ld.param.u64 	%rd5, [_Z20_trace_mat_mat_transPKfS0_iiiiPf_param_1];
	ld.param.u32 	%r28, [_Z20_trace_mat_mat_transPKfS0_iiiiPf_param_2];
	ld.param.u32 	%r29, [_Z20_trace_mat_mat_transPKfS0_iiiiPf_param_3];
	ld.param.u32 	%r26, [_Z20_trace_mat_mat_transPKfS0_iiiiPf_param_4];
	ld.param.u32 	%r27, [_Z20_trace_mat_mat_transPKfS0_iiiiPf_param_5];
	ld.param.u64 	%rd3, [_Z20_trace_mat_mat_transPKfS0_iiiiPf_param_6];
	cvta.to.global.u64 	%rd1, %rd5;
	cvta.to.global.u64 	%rd2, %rd4;
	mov.u32 	%r30, %tid.y;
	mov.u32 	%r31, %ntid.x;
	mov.u32 	%r32, %tid.x;
	mad.lo.s32 	%r1, %r30, %r31, %r32;
	mov.u32 	%r2, %ctaid.x;
	mad.lo.s32 	%r3, %r2, %r31, %r32;
	mov.u32 	%r33, %nctaid.y;
	mov.u32 	%r34, %ntid.y;
	mul.lo.s32 	%r4, %r33, %r34;
	mov.u32 	%r5, %ctaid.y;
	mad.lo.s32 	%r64, %r5, %r34, %r30;
	setp.ge.s32 	%p1, %r3, %r29;
	setp.ge.s32 	%p2, %r64, %r28;
	mov.f32 	%f49, 0f00000000;
	or.pred  	%p3, %p1, %p2;
	@%p3 bra 	$L__BB5_6;
	add.s32 	%r36, %r64, %r4;
	max.u32 	%r37, %r28, %r36;
	setp.lt.u32 	%p4, %r36, %r28;
	selp.u32 	%r38, 1, 0, %p4;
	add.s32 	%r39, %r36, %r38;
	sub.s32 	%r40, %r37, %r39;
	div.u32 	%r41, %r40, %r4;
	add.s32 	%r7, %r41, %r38;
	and.b32  	%r42, %r7, 3;
	setp.eq.s32 	%p5, %r42, 3;
	mov.f32 	%f49, 0f00000000;
	@%p5 bra 	$L__BB5_4;
	mad.lo.s32 	%r62, %r27, %r64, %r3;
	mul.lo.s32 	%r9, %r4, %r27;
	mad.lo.s32 	%r61, %r26, %r64, %r3;
	mul.lo.s32 	%r11, %r4, %r26;
	add.s32 	%r43, %r7, 1;
	and.b32  	%r44, %r43, 3;
	neg.s32 	%r60, %r44;
	mov.f32 	%f49, 0f00000000;
$L__BB5_3:
	.pragma "nounroll";
	mul.wide.s32 	%rd6, %r61, 4;
	add.s64 	%rd7, %rd2, %rd6;
	ld.global.f32 	%f12, [%rd7];
	mul.wide.s32 	%rd8, %r62, 4;
	add.s64 	%rd9, %rd1, %rd8;
	ld.global.f32 	%f13, [%rd9];
	fma.rn.f32 	%f49, %f12, %f13, %f49;
	add.s32 	%r64, %r64, %r4;
	add.s32 	%r62, %r62, %r9;
	add.s32 	%r61, %r61, %r11;
	add.s32 	%r60, %r60, 1;
	setp.ne.s32 	%p6, %r60, 0;
	@%p6 bra 	$L__BB5_3;
$L__BB5_4:
	setp.lt.u32 	%p7, %r7, 3;
	@%p7 bra 	$L__BB5_6;
$L__BB5_5:
	mad.lo.s32 	%r45, %r64, %r26, %r3;
	mul.wide.s32 	%rd10, %r45, 4;
	add.s64 	%rd11, %rd2, %rd10;
	ld.global.f32 	%f14, [%rd11];
	mad.lo.s32 	%r46, %r64, %r27, %r3;
	mul.wide.s32 	%rd12, %r46, 4;
	add.s64 	%rd13, %rd1, %rd12;
	ld.global.f32 	%f15, [%rd13];
	fma.rn.f32 	%f16, %f14, %f15, %f49;
	add.s32 	%r47, %r64, %r4;
	mad.lo.s32 	%r48, %r47, %r26, %r3;
	mul.wide.s32 	%rd14, %r48, 4;
	add.s64 	%rd15, %rd2, %rd14;
	ld.global.f32 	%f17, [%rd15];
	mad.lo.s32 	%r49, %r47, %r27, %r3;
	mul.wide.s32 	%rd16, %r49, 4;
	add.s64 	%rd17, %rd1, %rd16;
	ld.global.f32 	%f18, [%rd17];
	fma.rn.f32 	%f19, %f17, %f18, %f16;
	add.s32 	%r50, %r47, %r4;
	mad.lo.s32 	%r51, %r50, %r26, %r3;
	mul.wide.s32 	%rd18, %r51, 4;
	add.s64 	%rd19, %rd2, %rd18;
	ld.global.f32 	%f20, [%rd19];
	mad.lo.s32 	%r52, %r50, %r27, %r3;
	mul.wide.s32 	%rd20, %r52, 4;
	add.s64 	%rd21, %rd1, %rd20;
	ld.global.f32 	%f21, [%rd21];
	fma.rn.f32 	%f22, %f20, %f21, %f19;
	add.s32 	%r53, %r50, %r4;
	mad.lo.s32 	%r54, %r53, %r26, %r3;
	mul.wide.s32 	%rd22, %r54, 4;
	add.s64 	%rd23, %rd2, %rd22;
	ld.global.f32 	%f23, [%rd23];
	mad.lo.s32 	%r55, %r53, %r27, %r3;
	mul.wide.s32 	%rd24, %r55, 4;
	add.s64 	%rd25, %rd1, %rd24;
	ld.global.f32 	%f24, [%rd25];
	fma.rn.f32 	%f49, %f23, %f24, %f22;
	add.s32 	%r64, %r53, %r4;
	setp.lt.s32 	%p8, %r64, %r28;
	@%p8 bra 	$L__BB5_5;
$L__BB5_6:
	shl.b32 	%r56, %r1, 2;
	mov.u32 	%r57, _ZZ20_trace_mat_mat_transPKfS0_iiiiPfE4ssum;
	add.s32 	%r24, %r57, %r56;
	st.shared.f32 	[%r24], %f49;
	bar.sync 	0;
	setp.gt.u32 	%p9, %r1, 127;
	@%p9 bra 	$L__BB5_8;
	ld.shared.f32 	%f25, [%r24+512];
	ld.shared.f32 	%f26, [%r24];
	add.f32 	%f27, %f25, %f26;
	st.shared.f32 	[%r24], %f27;
$L__BB5_8:
	bar.sync 	0;
	setp.gt.u32 	%p10, %r1, 63;
	@%p10 bra 	$L__BB5_10;
	ld.shared.f32 	%f28, [%r24+256];
	ld.shared.f32 	%f29, [%r24];
	add.f32 	%f30, %f28, %f29;
	st.shared.f32 	[%r24], %f30;
$L__BB5_10:
	bar.sync 	0;
	setp.gt.u32 	%p11, %r1, 31;
	@%p11 bra 	$L__BB5_13;
	ld.shared.f32 	%f31, [%r24];
	ld.shared.f32 	%f32, [%r24+128];
	add.f32 	%f33, %f32, %f31;
	ld.shared.f32 	%f34, [%r24+64];
	add.f32 	%f35, %f34, %f33;
	ld.shared.f32 	%f36, [%r24+32];
	add.f32 	%f37, %f36, %f35;
	ld.shared.f32 	%f38, [%r24+16];
	add.f32 	%f39, %f38, %f37;
	ld.shared.f32 	%f40, [%r24+8];
	add.f32 	%f41, %f40, %f39;
	ld.shared.f32 	%f42, [%r24+4];
	add.f32 	%f43, %f42, %f41;
	st.shared.f32 	[%r24], %f43;
	setp.ne.s32 	%p12, %r1, 0;
	@%p12 bra 	$L__BB5_13;
	ld.shared.f32 	%f44, [_ZZ20_trace_mat_mat_transPKfS0_iiiiPfE4ssum];
	mov.u32 	%r58, %nctaid.x;
	mad.lo.s32 	%r59, %r5, %r58, %r2;
	cvta.to.global.u64 	%rd26, %rd3;
	mul.wide.u32 	%rd27, %r59, 4;
	add.s64 	%rd28, %rd26, %rd27;
	st.global.f32 	[%rd28], %f44;
$L__BB5_13:
	ret;

}
	// .globl	_Z7_splicePfPKfPKiiiiiii
.visible .entry _Z7_splicePfPKfPKiiiiiii(
	.param .u64 .ptr .align 1 _Z7_splicePfPKfPKiiiiiii_param_0,
	.param .u64 .ptr .align 1 _Z7_splicePfPKfPKiiiiiii_param_1,
	.param .u64 .ptr .align 1 _Z7_splicePfPKfPKiiiiiii_param_2,
	.param .u32 _Z7_splicePfPKfPKiiiiiii_param_3,
	.param .u32 _Z7_splicePfPKfPKiiiiiii_param_4,
	.param .u32 _Z7_splicePfPKfPKiiiiiii_param_5,
	.param .u32 _Z7_splicePfPKfPKiiiiiii_param_6,
	.param .u32 _Z7_splicePfPKfPKiiiiiii_param_7,
	.param .u32 _Z7_splicePfPKfPKiiiiiii_param_8
)
{
	.reg .pred 	%p<5>;
	.reg .b32 	%r<28>;
	.reg .b32 	%f<2>;
	.reg .b64 	%rd<13>;

	ld.param.u64 	%rd1, [_Z7_splicePfPKfPKiiiiiii_param_0];
	ld.param.u64 	%rd2, [_Z7_splicePfPKfPKiiiiiii_param_1];
	ld.param.u64 	%rd3, [_Z7_splicePfPKfPKiiiiiii_param_2];
	ld.param.u32 	%r7, [_Z7_splicePfPKfPKiiiiiii_param_3];
	ld.param.u32 	%r8, [_Z7_splicePfPKfPKiiiiiii_param_4];
	ld.param.u32 	%r10, [_Z7_splicePfPKfPKiiiiiii_param_5];
	ld.param.u32 	%r4, [_Z7_splicePfPKfPKiiiiiii_param_6];
	ld.param.u32 	%r5, [_Z7_splicePfPKfPKiiiiiii_param_7];
	ld.param.u32 	%r6, [_Z7_splicePfPKfPKiiiiiii_param_8];
	mov.u32 	%r11, %ctaid.x;
	mov.u32 	%r12, %ntid.x;
	mov.u32 	%r13, %tid.x;
	mad.lo.s32 	%r1, %r11, %r12, %r13;
	mov.u32 	%r14, %ctaid.y;
	mov.u32 	%r15, %ntid.y;
	mov.u32 	%r16, %tid.y;
	mad.lo.s32 	%r17, %r14, %r15, %r16;
	mul.lo.s32 	%r3, %r10, %r17;
	setp.ge.s32 	%p1, %r1, %r7;
	setp.ge.s32 	%p2, %r17, %r8;
	or.pred  	%p3, %p1, %p2;
	@%p3 bra 	$L__BB6_2;
	cvta.to.global.u64 	%rd4, %rd3;
	cvta.to.global.u64 	%rd5, %rd2;
	cvta.to.global.u64 	%rd6, %rd1;
	div.s32 	%r18, %r1, %r4;
	mul.lo.s32 	%r19, %r18, %r4;
	sub.s32 	%r20, %r1, %r19;
	mul.wide.s32 	%rd7, %r18, 4;
	add.s64 	%rd8, %rd4, %rd7;
	ld.global.u32 	%r21, [%rd8];
	add.s32 	%r22, %r21, %r17;
	max.s32 	%r23, %r22, 0;
	setp.lt.s32 	%p4, %r23, %r5;
	add.s32 	%r24, %r5, -1;
	selp.b32 	%r25, %r23, %r24, %p4;
	mad.lo.s32 	%r26, %r25, %r6, %r20;
	mul.wide.s32 	%rd9, %r26, 4;
	add.s64 	%rd10, %rd5, %rd9;
	ld.global.f32 	%f1, [%rd10];
	add.s32 	%r27, %r3, %r1;
	mul.wide.s32 	%rd11, %r27, 4;
	add.s64 	%rd12, %rd6, %rd11;
	st.global.f32 	[%rd12], %f1;
$L__BB6_2:
	ret;

}


// ===== COMPILED SASS (sm_100) =====

	.target	sm_100

	.elftype	@"ET_EXEC"


//--------------------- .note.nv.tkinfo           --------------------------
	.section	.note.nv.tkinfo,"",@"SHT_NOTE"
	.sectionflags	@"SHF_NOTE_NV_TKINFO"
	.tkinfo
        /*0018*/ 	.word	0x00000002
        /*0030*/ 	.string	""
        /*0030*/ 	.string	"ptxas"
        /*0030*/ 	.string	"Cuda compilation tools, release 13.0, V13.0.88"
        /*0030*/ 	.string	"Build cuda_13.0.r13.0/compiler.36424714_0"
        /*0030*/ 	.string	"-arch sm_100 -m 64 "



//--------------------- .note.nv.cuinfo           --------------------------
	.section	.note.nv.cuinfo,"",@"SHT_NOTE"
	.sectionflags	@"SHF_NOTE_NV_CUINFO"
        /*0018*/ 	.short	0x0002
        /*001a*/ 	.short	0x0064
        /*001c*/ 	.short	0x0082
	.zero		2


//--------------------- .nv.info                  --------------------------
	.section	.nv.info,"",@"SHT_CUDA_INFO"
	.align	4


	//----- nvinfo : EIATTR_REGCOUNT
	.align		4
        /*0000*/ 	.byte	0x04, 0x2f
        /*0002*/ 	.short	(.L_1 - .L_0)
	.align		4
.L_0:
        /*0004*/ 	.word	index@(_Z13_copy_low_uppPfii)
        /*0008*/ 	.word	0x0000000a


	//----- nvinfo : EIATTR_FRAME_SIZE
	.align		4
.L_1:
        /*000c*/ 	.byte	0x04, 0x11
        /*000e*/ 	.short	(.L_3 - .L_2)
	.align		4
.L_2:
        /*0010*/ 	.word	index@(_Z13_copy_low_uppPfii)
        /*0014*/ 	.word	0x00000000


	//----- nvinfo : EIATTR_REGCOUNT
	.align		4
.L_3:
        /*0018*/ 	.byte	0x04, 0x2f
        /*001a*/ 	.short	(.L_5 - .L_4)
	.align		4
.L_4:
        /*001c*/ 	.word	index@(_Z13_copy_upp_lowPfii)
        /*0020*/ 	.word	0x0000000a


	//----- nvinfo : EIATTR_FRAME_SIZE
	.align		4
.L_5:
        /*0024*/ 	.byte	0x04, 0x11
        /*0026*/ 	.short	(.L_7 - .L_6)
	.align		4
.L_6:
        /*0028*/ 	.word	index@(_Z13_copy_upp_lowPfii)
        /*002c*/ 	.word	0x00000000


	//----- nvinfo : EIATTR_REGCOUNT
	.align		4
.L_7:
        /*0030*/ 	.byte	0x04, 0x2f
        /*0032*/ 	.short	(.L_9 - .L_8)
	.align		4
.L_8:
        /*0034*/ 	.word	index@(_Z17_add_diag_vec_matfPfiiiPKfS1_iif)
        /*0038*/ 	.word	0x00000010


	//----- nvinfo : EIATTR_FRAME_SIZE
	.align		4
.L_9:
        /*003c*/ 	.byte	0x04, 0x11
        /*003e*/ 	.short	(.L_11 - .L_10)
	.align		4
.L_10:
        /*0040*/ 	.word	index@(_Z17_add_diag_vec_matfPfiiiPKfS1_iif)
        /*0044*/ 	.word	0x00000000


	//----- nvinfo : EIATTR_REGCOUNT
	.align		4
.L_11:
        /*0048*/ 	.byte	0x04, 0x2f
        /*004a*/ 	.short	(.L_13 - .L_12)
	.align		4
.L_12:
        /*004c*/ 	.word	index@(_Z13_copy_from_tpPfPKfiii)
        /*0050*/ 	.word	0x0000000a


	//----- nvinfo : EIATTR_FRAME_SIZE
	.align		4
.L_13:
        /*0054*/ 	.byte	0x04, 0x11
        /*0056*/ 	.short	(.L_15 - .L_14)
	.align		4
.L_14:
        /*0058*/ 	.word	index@(_Z13_copy_from_tpPfPKfiii)
        /*005c*/ 	.word	0x00000000


	//----- nvinfo : EIATTR_REGCOUNT
	.align		4
.L_15:
        /*0060*/ 	.byte	0x04, 0x2f
        /*0062*/ 	.short	(.L_17 - .L_16)
	.align		4
.L_16:
        /*0064*/ 	.word	index@(_Z14_copy_from_matPfPKfiiii)
        /*0068*/ 	.word	0x0000000a


	//----- nvinfo : EIATTR_FRAME_SIZE
	.align		4
.L_17:
        /*006c*/ 	.byte	0x04, 0x11
        /*006e*/ 	.short	(.L_19 - .L_18)
	.align		4
.L_18:
        /*0070*/ 	.word	index@(_Z14_copy_from_matPfPKfiiii)
        /*0074*/ 	.word	0x00000000


	//----- nvinfo : EIATTR_REGCOUNT
	.align		4
.L_19:
        /*0078*/ 	.byte	0x04, 0x2f
        /*007a*/ 	.short	(.L_21 - .L_20)
	.align		4
.L_20:
        /*007c*/ 	.word	index@(_Z20_trace_mat_mat_transPKfS0_iiiiPf)
        /*0080*/ 	.word	0x0000001e


	//----- nvinfo : EIATTR_FRAME_SIZE
	.align		4
.L_21:
        /*0084*/ 	.byte	0x04, 0x11
        /*0086*/ 	.short	(.L_23 - .L_22)
	.align		4
.L_22:
        /*0088*/ 	.word	index@(_Z20_trace_mat_mat_transPKfS0_iiiiPf)
        /*008c*/ 	.word	0x00000000


	//----- nvinfo : EIATTR_REGCOUNT
	.align		4
.L_23:
        /*0090*/ 	.byte	0x04, 0x2f
        /*0092*/ 	.short	(.L_25 - .L_24)
	.align		4
.L_24:
        /*0094*/ 	.word	index@(_Z7_splicePfPKfPKiiiiiii)
        /*0098*/ 	.word	0x00000010


	//----- nvinfo : EIATTR_FRAME_SIZE
	.align		4
.L_25:
        /*009c*/ 	.byte	0x04, 0x11
        /*009e*/ 	.short	(.L_27 - .L_26)
	.align		4
.L_26:
        /*00a0*/ 	.word	index@(_Z7_splicePfPKfPKiiiiiii)
        /*00a4*/ 	.word	0x00000000


	//----- nvinfo : EIATTR_MIN_STACK_SIZE
	.align		4
.L_27:
        /*00a8*/ 	.byte	0x04, 0x12
        /*00aa*/ 	.short	(.L_29 - .L_28)
	.align		4
.L_28:
        /*00ac*/ 	.word	index@(_Z7_splicePfPKfPKiiiiiii)
        /*00b0*/ 	.word	0x00000000


	//----- nvinfo : EIATTR_MIN_STACK_SIZE
	.align		4
.L_29:
        /*00b4*/ 	.byte	0x04, 0x12
        /*00b6*/ 	.short	(.L_31 - .L_30)
	.align		4
.L_30:
        /*00b8*/ 	.word	index@(_Z20_trace_mat_mat_transPKfS0_iiiiPf)
        /*00bc*/ 	.word	0x00000000


	//----- nvinfo : EIATTR_MIN_STACK_SIZE
	.align		4
.L_31:
        /*00c0*/ 	.byte	0x04, 0x12
        /*00c2*/ 	.short	(.L_33 - .L_32)
	.align		4
.L_32:
        /*00c4*/ 	.word	index@(_Z14_copy_from_matPfPKfiiii)
        /*00c8*/ 	.word	0x00000000


	//----- nvinfo : EIATTR_MIN_STACK_SIZE
	.align		4
.L_33:
        /*00cc*/ 	.byte	0x04, 0x12
        /*00ce*/ 	.short	(.L_35 - .L_34)
	.align		4
.L_34:
        /*00d0*/ 	.word	index@(_Z13_copy_from_tpPfPKfiii)
        /*00d4*/ 	.word	0x00000000


	//----- nvinfo : EIATTR_MIN_STACK_SIZE
	.align		4
.L_35:
        /*00d8*/ 	.byte	0x04, 0x12
        /*00da*/ 	.short	(.L_37 - .L_36)
	.align		4
.L_36:
        /*00dc*/ 	.word	index@(_Z17_add_diag_vec_matfPfiiiPKfS1_iif)
        /*00e0*/ 	.word	0x00000000


	//----- nvinfo : EIATTR_MIN_STACK_SIZE
	.align		4
.L_37:
        /*00e4*/ 	.byte	0x04, 0x12
        /*00e6*/ 	.short	(.L_39 - .L_38)
	.align		4
.L_38:
        /*00e8*/ 	.word	index@(_Z13_copy_upp_lowPfii)
        /*00ec*/ 	.word	0x00000000


	//----- nvinfo : EIATTR_MIN_STACK_SIZE
	.align		4
.L_39:
        /*00f0*/ 	.byte	0x04, 0x12
        /*00f2*/ 	.short	(.L_41 - .L_40)
	.align		4
.L_40:
        /*00f4*/ 	.word	index@(_Z13_copy_low_uppPfii)
        /*00f8*/ 	.word	0x00000000
.L_41:


//--------------------- .nv.compat                --------------------------
	.section	.nv.compat,"",@"SHT_CUDA_COMPAT_INFO"
	.align	4
        /*0000*/ 	.byte	0x02, 0x09, 0x00, 0x00, 0x02, 0x02, 0x01, 0x00, 0x02, 0x05, 0x05, 0x00, 0x03, 0x07, 0x01, 0x01
        /*0010*/ 	.byte	0x02, 0x03, 0x00, 0x00, 0x02, 0x06, 0x01, 0x00, 0x04, 0x0b, 0x08, 0x00, 0x09, 0x00, 0x00, 0x00
        /*0020*/ 	.byte	0x00, 0x00, 0x00, 0x00


//--------------------- .nv.info._Z7_splicePfPKfPKiiiiiii --------------------------
	.section	.nv.info._Z7_splicePfPKfPKiiiiiii,"",@"SHT_CUDA_INFO"
	.sectionflags	@""
	.align	4


	//----- nvinfo : EIATTR_CUDA_API_VERSION
	.align		4
        /*0000*/ 	.byte	0x04, 0x37
        /*0002*/ 	.short	(.L_43 - .L_42)
.L_42:
        /*0004*/ 	.word	0x00000082


	//----- nvinfo : EIATTR_KPARAM_INFO
	.align		4
.L_43:
        /*0008*/ 	.byte	0x04, 0x17
        /*000a*/ 	.short	(.L_45 - .L_44)
.L_44:
        /*000c*/ 	.word	0x00000000
        /*0010*/ 	.short	0x0008
        /*0012*/ 	.short	0x002c
        /*0014*/ 	.byte	0x00, 0xf0, 0x11, 0x00


	//----- nvinfo : EIATTR_KPARAM_INFO
	.align		4
.L_45:
        /*0018*/ 	.byte	0x04, 0x17
        /*001a*/ 	.short	(.L_47 - .L_46)
.L_46:
        /*001c*/ 	.word	0x00000000
        /*0020*/ 	.short	0x0007
        /*0022*/ 	.short	0x0028
        /*0024*/ 	.byte	0x00, 0xf0, 0x11, 0x00


	//----- nvinfo : EIATTR_KPARAM_INFO
	.align		4
.L_47:
        /*0028*/ 	.byte	0x04, 0x17
        /*002a*/ 	.short	(.L_49 - .L_48)
.L_48:
        /*002c*/ 	.word	0x00000000
        /*0030*/ 	.short	0x0006
        /*0032*/ 	.short	0x0024
        /*0034*/ 	.byte	0x00, 0xf0, 0x11, 0x00


	//----- nvinfo : EIATTR_KPARAM_INFO
	.align		4
.L_49:
        /*0038*/ 	.byte	0x04, 0x17
        /*003a*/ 	.short	(.L_51 - .L_50)
.L_50:
        /*003c*/ 	.word	0x00000000
        /*0040*/ 	.short	0x0005
        /*0042*/ 	.short	0x0020
        /*0044*/ 	.byte	0x00, 0xf0, 0x11, 0x00


	//----- nvinfo : EIATTR_KPARAM_INFO
	.align		4
.L_51:
        /*0048*/ 	.byte	0x04, 0x17
        /*004a*/ 	.short	(.L_53 - .L_52)
.L_52:
        /*004c*/ 	.word	0x00000000
        /*0050*/ 	.short	0x0004
        /*0052*/ 	.short	0x001c
        /*0054*/ 	.byte	0x00, 0xf0, 0x11, 0x00


	//----- nvinfo : EIATTR_KPARAM_INFO
	.align		4
.L_53:
        /*0058*/ 	.byte	0x04, 0x17
        /*005a*/ 	.short	(.L_55 - .L_54)
.L_54:
        /*005c*/ 	.word	0x00000000
        /*0060*/ 	.short	0x0003
        /*0062*/ 	.short	0x0018
        /*0064*/ 	.byte	0x00, 0xf0, 0x11, 0x00


	//----- nvinfo : EIATTR_KPARAM_INFO
	.align		4
.L_55:
        /*0068*/ 	.byte	0x04, 0x17
        /*006a*/ 	.short	(.L_57 - .L_56)
.L_56:
        /*006c*/ 	.word	0x00000000
        /*0070*/ 	.short	0x0002
        /*0072*/ 	.short	0x0010
        /*0074*/ 	.byte	0x00, 0xf5, 0x21, 0x00


	//----- nvinfo : EIATTR_KPARAM_INFO
	.align		4
.L_57:
        /*0078*/ 	.byte	0x04, 0x17
        /*007a*/ 	.short	(.L_59 - .L_58)
.L_58:
        /*007c*/ 	.word	0x00000000
        /*0080*/ 	.short	0x0001
        /*0082*/ 	.short	0x0008
        /*0084*/ 	.byte	0x00, 0xf5, 0x21, 0x00


	//----- nvinfo : EIATTR_KPARAM_INFO
	.align		4
.L_59:
        /*0088*/ 	.byte	0x04, 0x17
        /*008a*/ 	.short	(.L_61 - .L_60)
.L_60:
        /*008c*/ 	.word	0x00000000
        /*0090*/ 	.short	0x0000
        /*0092*/ 	.short	0x0000
        /*0094*/ 	.byte	0x00, 0xf5, 0x21, 0x00


	//----- nvinfo : EIATTR_SPARSE_MMA_MASK
	.align		4
.L_61:
        /*0098*/ 	.byte	0x03, 0x50
        /*009a*/ 	.short	0x0000


	//----- nvinfo : EIATTR_MAXREG_COUNT
	.align		4
        /*009c*/ 	.byte	0x03, 0x1b
        /*009e*/ 	.short	0x00ff


	//----- nvinfo : EIATTR_MERCURY_ISA_VERSION
	.align		4
        /*00a0*/ 	.byte	0x03, 0x5f
        /*00a2*/ 	.short	0x0101


	//----- nvinfo : EIATTR_VRC_CTA_INIT_COUNT
	.align		4
        /*00a4*/ 	.byte	0x02, 0x4a
	.zero		1
	.zero		1


	//----- nvinfo : EIATTR_EXIT_INSTR_OFFSETS
	.align		4
        /*00a8*/ 	.byte	0x04, 0x1c
        /*00aa*/ 	.short	(.L_63 - .L_62)


	//   ....[0]....
.L_62:
        /*00ac*/ 	.word	0x000000c0


	//   ....[1]....
        /*00b0*/ 	.word	0x00000390


	//----- nvinfo : EIATTR_CBANK_PARAM_SIZE
	.align		4
.L_63:
        /*00b4*/ 	.byte	0x03, 0x19
        /*00b6*/ 	.short	0x0030


	//----- nvinfo : EIATTR_PARAM_CBANK
	.align		4
        /*00b8*/ 	.byte	0x04, 0x0a
        /*00ba*/ 	.short	(.L_65 - .L_64)
	.align		4
.L_64:
        /*00bc*/ 	.word	index@(.nv.constant0._Z7_splicePfPKfPKiiiiiii)
        /*00c0*/ 	.short	0x0380
        /*00c2*/ 	.short	0x0030


	//----- nvinfo : EIATTR_SW_WAR
	.align		4
.L_65:
        /*00c4*/ 	.byte	0x04, 0x36
        /*00c6*/ 	.short	(.L_67 - .L_66)
.L_66:
        /*00c8*/ 	.word	0x00000008
.L_67:


//--------------------- .nv.info._Z20_trace_mat_mat_transPKfS0_iiiiPf --------------------------
	.section	.nv.info._Z20_trace_mat_mat_transPKfS0_iiiiPf,"",@"SHT_CUDA_INFO"
	.sectionflags	@""
	.align	4


	//----- nvinfo : EIATTR_CUDA_API_VERSION
	.align		4
        /*0000*/ 	.byte	0x04, 0x37
        /*0002*/ 	.short	(.L_69 - .L_68)
.L_68:
        /*0004*/ 	.word	0x00000082


	//----- nvinfo : EIATTR_KPARAM_INFO
	.align		4
.L_69:
        /*0008*/ 	.byte	0x04, 0x17
        /*000a*/ 	.short	(.L_71 - .L_70)
.L_70:
        /*000c*/ 	.word	0x00000000
        /*0010*/ 	.short	0x0006
        /*0012*/ 	.short	0x0020
        /*0014*/ 	.byte	0x00, 0xf5, 0x21, 0x00


	//----- nvinfo : EIATTR_KPARAM_INFO
	.align		4
.L_71:
        /*0018*/ 	.byte	0x04, 0x17
        /*001a*/ 	.short	(.L_73 - .L_72)
.L_72:
        /*001c*/ 	.word	0x00000000
        /*0020*/ 	.short	0x0005
        /*0022*/ 	.short	0x001c
        /*0024*/ 	.byte	0x00, 0xf0, 0x11, 0x00


	//----- nvinfo : EIATTR_KPARAM_INFO
	.align		4
.L_73:
        /*0028*/ 	.byte	0x04, 0x17
        /*002a*/ 	.short	(.L_75 - .L_74)
.L_74:
        /*002c*/ 	.word	0x00000000
        /*0030*/ 	.short	0x0004
        /*0032*/ 	.short	0x0018
        /*0034*/ 	.byte	0x00, 0xf0, 0x11, 0x00


	//----- nvinfo : EIATTR_KPARAM_INFO
	.align		4
.L_75:
        /*0038*/ 	.byte	0x04, 0x17
        /*003a*/ 	.short	(.L_77 - .L_76)
.L_76:
        /*003c*/ 	.word	0x00000000
        /*0040*/ 	.short	0x0003
        /*0042*/ 	.short	0x0014
        /*0044*/ 	.byte	0x00, 0xf0, 0x11, 0x00


	//----- nvinfo : EIATTR_KPARAM_INFO
	.align		4
.L_77:
        /*0048*/ 	.byte	0x04, 0x17
        /*004a*/ 	.short	(.L_79 - .L_78)
.L_78:
        /*004c*/ 	.word	0x00000000
        /*0050*/ 	.short	0x0002
        /*0052*/ 	.short	0x0010
        /*0054*/ 	.byte	0x00, 0xf0, 0x11, 0x00


	//----- nvinfo : EIATTR_KPARAM_INFO
	.align		4
.L_79:
        /*0058*/ 	.byte	0x04, 0x17
        /*005a*/ 	.short	(.L_81 - .L_80)
.L_80:
        /*005c*/ 	.word	0x00000000
        /*0060*/ 	.short	0x0001
        /*0062*/ 	.short	0x0008
        /*0064*/ 	.byte	0x00, 0xf5, 0x21, 0x00


	//----- nvinfo : EIATTR_KPARAM_INFO
	.align		4
.L_81:
        /*0068*/ 	.byte	0x04, 0x17
        /*006a*/ 	.short	(.L_83 - .L_82)
.L_82:
        /*006c*/ 	.word	0x00000000
        /*0070*/ 	.short	0x0000
        /*0072*/ 	.short	0x0000
        /*0074*/ 	.byte	0x00, 0xf5, 0x21, 0x00


	//----- nvinfo : EIATTR_SPARSE_MMA_MASK
	.align		4
.L_83:
        /*0078*/ 	.byte	0x03, 0x50
        /*007a*/ 	.short	0x0000


	//----- nvinfo : EIATTR_MAXREG_COUNT
	.align		4
        /*007c*/ 	.byte	0x03, 0x1b
        /*007e*/ 	.short	0x00ff


	//----- nvinfo : EIATTR_NUM_BARRIERS
	.align		4
        /*0080*/ 	.byte	0x02, 0x4c
        /*0082*/ 	.byte	0x01
	.zero		1


	//----- nvinfo : EIATTR_MERCURY_ISA_VERSION
	.align		4
        /*0084*/ 	.byte	0x03, 0x5f
        /*0086*/ 	.short	0x0101


	//----- nvinfo : EIATTR_VRC_CTA_INIT_COUNT
	.align		4
        /*0088*/ 	.byte	0x02, 0x4a
	.zero		1
	.zero		1


	//----- nvinfo : EIATTR_EXIT_INSTR_OFFSETS
	.align		4
        /*008c*/ 	.byte	0x04, 0x1c
        /*008e*/ 	.short	(.L_85 - .L_84)


	//   ....[0]....
.L_84:
        /*0090*/ 	.word	0x00000800


	//   ....[1]....
        /*0094*/ 	.word	0x00000900


	//   ....[2]....
        /*0098*/ 	.word	0x00000970


	//----- nvinfo : EIATTR_CRS_STACK_SIZE
	.align		4
.L_85:
        /*009c*/ 	.byte	0x04, 0x1e
        /*009e*/ 	.short	(.L_87 - .L_86)
.L_86:
        /*00a0*/ 	.word	0x00000000


	//----- nvinfo : EIATTR_CBANK_PARAM_SIZE
	.align		4
.L_87:
        /*00a4*/ 	.byte	0x03, 0x19
        /*00a6*/ 	.short	0x0028


	//----- nvinfo : EIATTR_PARAM_CBANK
	.align		4
        /*00a8*/ 	.byte	0x04, 0x0a
        /*00aa*/ 	.short	(.L_89 - .L_88)
	.align		4
.L_88:
        /*00ac*/ 	.word	index@(.nv.constant0._Z20_trace_mat_mat_transPKfS0_iiiiPf)
        /*00b0*/ 	.short	0x0380
        /*00b2*/ 	.short	0x0028


	//----- nvinfo : EIATTR_SW_WAR
	.align		4
.L_89:
        /*00b4*/ 	.byte	0x04, 0x36
        /*00b6*/ 	.short	(.L_91 - .L_90)
.L_90:
        /*00b8*/ 	.word	0x00000008
.L_91:


//--------------------- .nv.info._Z14_copy_from_matPfPKfiiii --------------------------
	.section	.nv.info._Z14_copy_from_matPfPKfiiii,"",@"SHT_CUDA_INFO"
	.sectionflags	@""
	.align	4


	//----- nvinfo : EIATTR_CUDA_API_VERSION
	.align		4
        /*0000*/ 	.byte	0x04, 0x37
        /*0002*/ 	.short	(.L_93 - .L_92)
.L_92:
        /*0004*/ 	.word	0x00000082


	//----- nvinfo : EIATTR_KPARAM_INFO
	.align		4
.L_93:
        /*0008*/ 	.byte	0x04, 0x17
        /*000a*/ 	.short	(.L_95 - .L_94)
.L_94:
        /*000c*/ 	.word	0x00000000
        /*0010*/ 	.short	0x0005
        /*0012*/ 	.short	0x001c
        /*0014*/ 	.byte	0x00, 0xf0, 0x11, 0x00


	//----- nvinfo : EIATTR_KPARAM_INFO
	.align		4
.L_95:
        /*0018*/ 	.byte	0x04, 0x17
        /*001a*/ 	.short	(.L_97 - .L_96)
.L_96:
        /*001c*/ 	.word	0x00000000
        /*0020*/ 	.short	0x0004
        /*0022*/ 	.short	0x0018
        /*0024*/ 	.byte	0x00, 0xf0, 0x11, 0x00


	//----- nvinfo : EIATTR_KPARAM_INFO
	.align		4
.L_97:
        /*0028*/ 	.byte	0x04, 0x17
        /*002a*/ 	.short	(.L_99 - .L_98)
.L_98:
        /*002c*/ 	.word	0x00000000
        /*0030*/ 	.short	0x0003
        /*0032*/ 	.short	0x0014
        /*0034*/ 	.byte	0x00, 0xf0, 0x11, 0x00


	//----- nvinfo : EIATTR_KPARAM_INFO
	.align		4
.L_99:
        /*0038*/ 	.byte	0x04, 0x17
        /*003a*/ 	.short	(.L_101 - .L_100)
.L_100:
        /*003c*/ 	.word	0x00000000
        /*0040*/ 	.short	0x0002
        /*0042*/ 	.short	0x0010
        /*0044*/ 	.byte	0x00, 0xf0, 0x11, 0x00


	//----- nvinfo : EIATTR_KPARAM_INFO
	.align		4
.L_101:
        /*0048*/ 	.byte	0x04, 0x17
        /*004a*/ 	.short	(.L_103 - .L_102)
.L_102:
        /*004c*/ 	.word	0x00000000
        /*0050*/ 	.short	0x0001
        /*0052*/ 	.short	0x0008
        /*0054*/ 	.byte	0x00, 0xf5, 0x21, 0x00


	//----- nvinfo : EIATTR_KPARAM_INFO
	.align		4
.L_103:
        /*0058*/ 	.byte	0x04, 0x17
        /*005a*/ 	.short	(.L_105 - .L_104)
.L_104:
        /*005c*/ 	.word	0x00000000
        /*0060*/ 	.short	0x0000
        /*0062*/ 	.short	0x0000
        /*0064*/ 	.byte	0x00, 0xf5, 0x21, 0x00


	//----- nvinfo : EIATTR_SPARSE_MMA_MASK
	.align		4
.L_105:
        /*0068*/ 	.byte	0x03, 0x50
        /*006a*/ 	.short	0x0000


	//----- nvinfo : EIATTR_MAXREG_COUNT
	.align		4
        /*006c*/ 	.byte	0x03, 0x1b
        /*006e*/ 	.short	0x00ff


	//----- nvinfo : EIATTR_MERCURY_ISA_VERSION
	.align		4
        /*0070*/ 	.byte	0x03, 0x5f
        /*0072*/ 	.short	0x0101


	//----- nvinfo : EIATTR_VRC_CTA_INIT_COUNT
	.align		4
        /*0074*/ 	.byte	0x02, 0x4a
	.zero		1
	.zero		1


	//----- nvinfo : EIATTR_EXIT_INSTR_OFFSETS
	.align		4
        /*0078*/ 	.byte	0x04, 0x1c
        /*007a*/ 	.short	(.L_107 - .L_106)


	//   ....[0]....
.L_106:
        /*007c*/ 	.word	0x000000e0


	//   ....[1]....
        /*0080*/ 	.word	0x00000160


	//----- nvinfo : EIATTR_CBANK_PARAM_SIZE
	.align		4
.L_107:
        /*0084*/ 	.byte	0x03, 0x19
        /*0086*/ 	.short	0x0020


	//----- nvinfo : EIATTR_PARAM_CBANK
	.align		4
        /*0088*/ 	.byte	0x04, 0x0a
        /*008a*/ 	.short	(.L_109 - .L_108)
	.align		4
.L_108:
        /*008c*/ 	.word	index@(.nv.constant0._Z14_copy_from_matPfPKfiiii)
        /*0090*/ 	.short	0x0380
        /*0092*/ 	.short	0x0020


	//----- nvinfo : EIATTR_SW_WAR
	.align		4
.L_109:
        /*0094*/ 	.byte	0x04, 0x36
        /*0096*/ 	.short	(.L_111 - .L_110)
.L_110:
        /*0098*/ 	.word	0x00000008
.L_111:


//--------------------- .nv.info._Z13_copy_from_tpPfPKfiii --------------------------
	.section	.nv.info._Z13_copy_from_tpPfPKfiii,"",@"SHT_CUDA_INFO"
	.sectionflags	@""
	.align	4


	//----- nvinfo : EIATTR_CUDA_API_VERSION
	.align		4
        /*0000*/ 	.byte	0x04, 0x37
        /*0002*/ 	.short	(.L_113 - .L_112)
.L_112:
        /*0004*/ 	.word	0x00000082


	//----- nvinfo : EIATTR_KPARAM_INFO
	.align		4
.L_113:
        /*0008*/ 	.byte	0x04, 0x17
        /*000a*/ 	.short	(.L_115 - .L_114)
.L_114:
        /*000c*/ 	.word	0x00000000
        /*0010*/ 	.short	0x0004
        /*0012*/ 	.short	0x0018
        /*0014*/ 	.byte	0x00, 0xf0, 0x11, 0x00


	//----- nvinfo : EIATTR_KPARAM_INFO
	.align		4
.L_115:
        /*0018*/ 	.byte	0x04, 0x17
        /*001a*/ 	.short	(.L_117 - .L_116)
.L_116:
        /*001c*/ 	.word	0x00000000
        /*0020*/ 	.short	0x0003
        /*0022*/ 	.short	0x0014
        /*0024*/ 	.byte	0x00, 0xf0, 0x11, 0x00


	//----- nvinfo : EIATTR_KPARAM_INFO
	.align		4
.L_117:
        /*0028*/ 	.byte	0x04, 0x17
        /*002a*/ 	.short	(.L_119 - .L_118)
.L_118:
        /*002c*/ 	.word	0x00000000
        /*0030*/ 	.short	0x0002
        /*0032*/ 	.short	0x0010
        /*0034*/ 	.byte	0x00, 0xf0, 0x11, 0x00


	//----- nvinfo : EIATTR_KPARAM_INFO
	.align		4
.L_119:
        /*0038*/ 	.byte	0x04, 0x17
        /*003a*/ 	.short	(.L_121 - .L_120)
.L_120:
        /*003c*/ 	.word	0x00000000
        /*0040*/ 	.short	0x0001
        /*0042*/ 	.short	0x0008
        /*0044*/ 	.byte	0x00, 0xf5, 0x21, 0x00


	//----- nvinfo : EIATTR_KPARAM_INFO
	.align		4
.L_121:
        /*0048*/ 	.byte	0x04, 0x17
        /*004a*/ 	.short	(.L_123 - .L_122)
.L_122:
        /*004c*/ 	.word	0x00000000
        /*0050*/ 	.short	0x0000
        /*0052*/ 	.short	0x0000
        /*0054*/ 	.byte	0x00, 0xf5, 0x21, 0x00


	//----- nvinfo : EIATTR_SPARSE_MMA_MASK
	.align		4
.L_123:
        /*0058*/ 	.byte	0x03, 0x50
        /*005a*/ 	.short	0x0000


	//----- nvinfo : EIATTR_MAXREG_COUNT
	.align		4
        /*005c*/ 	.byte	0x03, 0x1b
        /*005e*/ 	.short	0x00ff


	//----- nvinfo : EIATTR_MERCURY_ISA_VERSION
	.align		4
        /*0060*/ 	.byte	0x03, 0x5f
        /*0062*/ 	.short	0x0101


	//----- nvinfo : EIATTR_VRC_CTA_INIT_COUNT
	.align		4
        /*0064*/ 	.byte	0x02, 0x4a
	.zero		1
	.zero		1


	//----- nvinfo : EIATTR_EXIT_INSTR_OFFSETS
	.align		4
        /*0068*/ 	.byte	0x04, 0x1c
        /*006a*/ 	.short	(.L_125 - .L_124)


	//   ....[0]....
.L_124:
        /*006c*/ 	.word	0x000000c0


	//   ....[1]....
        /*0070*/ 	.word	0x000001a0


	//   ....[2]....
        /*0074*/ 	.word	0x000001e0


	//----- nvinfo : EIATTR_CRS_STACK_SIZE
	.align		4
.L_125:
        /*0078*/ 	.byte	0x04, 0x1e
        /*007a*/ 	.short	(.L_127 - .L_126)
.L_126:
        /*007c*/ 	.word	0x00000000


	//----- nvinfo : EIATTR_CBANK_PARAM_SIZE
	.align		4
.L_127:
        /*0080*/ 	.byte	0x03, 0x19
        /*0082*/ 	.short	0x001c


	//----- nvinfo : EIATTR_PARAM_CBANK
	.align		4
        /*0084*/ 	.byte	0x04, 0x0a
        /*0086*/ 	.short	(.L_129 - .L_128)
	.align		4
.L_128:
        /*0088*/ 	.word	index@(.nv.constant0._Z13_copy_from_tpPfPKfiii)
        /*008c*/ 	.short	0x0380
        /*008e*/ 	.short	0x001c


	//----- nvinfo : EIATTR_SW_WAR
	.align		4
.L_129:
        /*0090*/ 	.byte	0x04, 0x36
        /*0092*/ 	.short	(.L_131 - .L_130)
.L_130:
        /*0094*/ 	.word	0x00000008
.L_131:


//--------------------- .nv.info._Z17_add_diag_vec_matfPfiiiPKfS1_iif --------------------------
	.section	.nv.info._Z17_add_diag_vec_matfPfiiiPKfS1_iif,"",@"SHT_CUDA_INFO"
	.sectionflags	@""
	.align	4


	//----- nvinfo : EIATTR_CUDA_API_VERSION
	.align		4
        /*0000*/ 	.byte	0x04, 0x37
        /*0002*/ 	.short	(.L_133 - .L_132)
.L_132:
        /*0004*/ 	.word	0x00000082


	//----- nvinfo : EIATTR_KPARAM_INFO
	.align		4
.L_133:
        /*0008*/ 	.byte	0x04, 0x17
        /*000a*/ 	.short	(.L_135 - .L_134)
.L_134:
        /*000c*/ 	.word	0x00000000
        /*0010*/ 	.short	0x0009
        /*0012*/ 	.short	0x0038
        /*0014*/ 	.byte	0x00, 0xf0, 0x11, 0x00


	//----- nvinfo : EIATTR_KPARAM_INFO
	.align		4
.L_135:
        /*0018*/ 	.byte	0x04, 0x17
        /*001a*/ 	.short	(.L_137 - .L_136)
.L_136:
        /*001c*/ 	.word	0x00000000
        /*0020*/ 	.short	0x0008
        /*0022*/ 	.short	0x0034
        /*0024*/ 	.byte	0x00, 0xf0, 0x11, 0x00


	//----- nvinfo : EIATTR_KPARAM_INFO
	.align		4
.L_137:
        /*0028*/ 	.byte	0x04, 0x17
        /*002a*/ 	.short	(.L_139 - .L_138)
.L_138:
        /*002c*/ 	.word	0x00000000
        /*0030*/ 	.short	0x0007
        /*0032*/ 	.short	0x0030
        /*0034*/ 	.byte	0x00, 0xf0, 0x11, 0x00


	//----- nvinfo : EIATTR_KPARAM_INFO
	.align		4
.L_139:
        /*0038*/ 	.byte	0x04, 0x17
        /*003a*/ 	.short	(.L_141 - .L_140)
.L_140:
        /*003c*/ 	.word	0x00000000
        /*0040*/ 	.short	0x0006
        /*0042*/ 	.short	0x0028
        /*0044*/ 	.byte	0x00, 0xf5, 0x21, 0x00


	//----- nvinfo : EIATTR_KPARAM_INFO
	.align		4
.L_141:
        /*0048*/ 	.byte	0x04, 0x17
        /*004a*/ 	.short	(.L_143 - .L_142)
.L_142:
        /*004c*/ 	.word	0x00000000
        /*0050*/ 	.short	0x0005
        /*0052*/ 	.short	0x0020
        /*0054*/ 	.byte	0x00, 0xf5, 0x21, 0x00


	//----- nvinfo : EIATTR_KPARAM_INFO
	.align		4
.L_143:
        /*0058*/ 	.byte	0x04, 0x17
        /*005a*/ 	.short	(.L_145 - .L_144)
.L_144:
        /*005c*/ 	.word	0x00000000
        /*0060*/ 	.short	0x0004
        /*0062*/ 	.short	0x0018
        /*0064*/ 	.byte	0x00, 0xf0, 0x11, 0x00


	//----- nvinfo : EIATTR_KPARAM_INFO
	.align		4
.L_145:
        /*0068*/ 	.byte	0x04, 0x17
        /*006a*/ 	.short	(.L_147 - .L_146)
.L_146:
        /*006c*/ 	.word	0x00000000
        /*0070*/ 	.short	0x0003
        /*0072*/ 	.short	0x0014
        /*0074*/ 	.byte	0x00, 0xf0, 0x11, 0x00


	//----- nvinfo : EIATTR_KPARAM_INFO
	.align		4
.L_147:
        /*0078*/ 	.byte	0x04, 0x17
        /*007a*/ 	.short	(.L_149 - .L_148)
.L_148:
        /*007c*/ 	.word	0x00000000
        /*0080*/ 	.short	0x0002
        /*0082*/ 	.short	0x0010
        /*0084*/ 	.byte	0x00, 0xf0, 0x11, 0x00


	//----- nvinfo : EIATTR_KPARAM_INFO
	.align		4
.L_149:
        /*0088*/ 	.byte	0x04, 0x17
        /*008a*/ 	.short	(.L_151 - .L_150)
.L_150:
        /*008c*/ 	.word	0x00000000
        /*0090*/ 	.short	0x0001
        /*0092*/ 	.short	0x0008
        /*0094*/ 	.byte	0x00, 0xf5, 0x21, 0x00


	//----- nvinfo : EIATTR_KPARAM_INFO
	.align		4
.L_151:
        /*0098*/ 	.byte	0x04, 0x17
        /*009a*/ 	.short	(.L_153 - .L_152)
.L_152:
        /*009c*/ 	.word	0x00000000
        /*00a0*/ 	.short	0x0000
        /*00a2*/ 	.short	0x0000
        /*00a4*/ 	.byte	0x00, 0xf0, 0x11, 0x00


	//----- nvinfo : EIATTR_SPARSE_MMA_MASK
	.align		4
.L_153:
        /*00a8*/ 	.byte	0x03, 0x50
        /*00aa*/ 	.short	0x0000


	//----- nvinfo : EIATTR_MAXREG_COUNT
	.align		4
        /*00ac*/ 	.byte	0x03, 0x1b
        /*00ae*/ 	.short	0x00ff


	//----- nvinfo : EIATTR_MERCURY_ISA_VERSION
	.align		4
        /*00b0*/ 	.byte	0x03, 0x5f
        /*00b2*/ 	.short	0x0101


	//----- nvinfo : EIATTR_VRC_CTA_INIT_COUNT
	.align		4
        /*00b4*/ 	.byte	0x02, 0x4a
	.zero		1
	.zero		1


	//----- nvinfo : EIATTR_EXIT_INSTR_OFFSETS
	.align		4
        /*00b8*/ 	.byte	0x04, 0x1c
        /*00ba*/ 	.short	(.L_155 - .L_154)


	//   ....[0]....
.L_154:
        /*00bc*/ 	.word	0x00000110


	//   ....[1]....
        /*00c0*/ 	.word	0x00000220


	//----- nvinfo : EIATTR_CBANK_PARAM_SIZE
	.align		4
.L_155:
        /*00c4*/ 	.byte	0x03, 0x19
        /*00c6*/ 	.short	0x003c


	//----- nvinfo : EIATTR_PARAM_CBANK
	.align		4
        /*00c8*/ 	.byte	0x04, 0x0a
        /*00ca*/ 	.short	(.L_157 - .L_156)
	.align		4
.L_156:
        /*00cc*/ 	.word	index@(.nv.constant0._Z17_add_diag_vec_matfPfiiiPKfS1_iif)
        /*00d0*/ 	.short	0x0380
        /*00d2*/ 	.short	0x003c


	//----- nvinfo : EIATTR_SW_WAR
	.align		4
.L_157:
        /*00d4*/ 	.byte	0x04, 0x36
        /*00d6*/ 	.short	(.L_159 - .L_158)
.L_158:
        /*00d8*/ 	.word	0x00000008
.L_159:


//--------------------- .nv.info._Z13_copy_upp_lowPfii --------------------------
	.section	.nv.info._Z13_copy_upp_lowPfii,"",@"SHT_CUDA_INFO"
	.sectionflags	@""
	.align	4


	//----- nvinfo : EIATTR_CUDA_API_VERSION
	.align		4
        /*0000*/ 	.byte	0x04, 0x37
        /*0002*/ 	.short	(.L_161 - .L_160)
.L_160:
        /*0004*/ 	.word	0x00000082


	//----- nvinfo : EIATTR_KPARAM_INFO
	.align		4
.L_161:
        /*0008*/ 	.byte	0x04, 0x17
        /*000a*/ 	.short	(.L_163 - .L_162)
.L_162:
        /*000c*/ 	.word	0x00000000
        /*0010*/ 	.short	0x0002
        /*0012*/ 	.short	0x000c
        /*0014*/ 	.byte	0x00, 0xf0, 0x11, 0x00


	//----- nvinfo : EIATTR_KPARAM_INFO
	.align		4
.L_163:
        /*0018*/ 	.byte	0x04, 0x17
        /*001a*/ 	.short	(.L_165 - .L_164)
.L_164:
        /*001c*/ 	.word	0x00000000
        /*0020*/ 	.short	0x0001
        /*0022*/ 	.short	0x0008
        /*0024*/ 	.byte	0x00, 0xf0, 0x11, 0x00


	//----- nvinfo : EIATTR_KPARAM_INFO
	.align		4
.L_165:
        /*0028*/ 	.byte	0x04, 0x17
        /*002a*/ 	.short	(.L_167 - .L_166)
.L_166:
        /*002c*/ 	.word	0x00000000
        /*0030*/ 	.short	0x0000
        /*0032*/ 	.short	0x0000
        /*0034*/ 	.byte	0x00, 0xf5, 0x21, 0x00


	//----- nvinfo : EIATTR_SPARSE_MMA_MASK
	.align		4
.L_167:
        /*0038*/ 	.byte	0x03, 0x50
        /*003a*/ 	.short	0x0000


	//----- nvinfo : EIATTR_MAXREG_COUNT
	.align		4
        /*003c*/ 	.byte	0x03, 0x1b
        /*003e*/ 	.short	0x00ff


	//----- nvinfo : EIATTR_MERCURY_ISA_VERSION
	.align		4
        /*0040*/ 	.byte	0x03, 0x5f
        /*0042*/ 	.short	0x0101


	//----- nvinfo : EIATTR_VRC_CTA_INIT_COUNT
	.align		4
        /*0044*/ 	.byte	0x02, 0x4a
	.zero		1
	.zero		1


	//----- nvinfo : EIATTR_EXIT_INSTR_OFFSETS
	.align		4
        /*0048*/ 	.byte	0x04, 0x1c
        /*004a*/ 	.short	(.L_169 - .L_168)


	//   ....[0]....
.L_168:
        /*004c*/ 	.word	0x000000c0


	//   ....[1]....
        /*0050*/ 	.word	0x00000160


	//----- nvinfo : EIATTR_CBANK_PARAM_SIZE
	.align		4
.L_169:
        /*0054*/ 	.byte	0x03, 0x19
        /*0056*/ 	.short	0x0010


	//----- nvinfo : EIATTR_PARAM_CBANK
	.align		4
        /*0058*/ 	.byte	0x04, 0x0a
        /*005a*/ 	.short	(.L_171 - .L_170)
	.align		4
.L_170:
        /*005c*/ 	.word	index@(.nv.constant0._Z13_copy_upp_lowPfii)
        /*0060*/ 	.short	0x0380
        /*0062*/ 	.short	0x0010


	//----- nvinfo : EIATTR_SW_WAR
	.align		4
.L_171:
        /*0064*/ 	.byte	0x04, 0x36
        /*0066*/ 	.short	(.L_173 - .L_172)
.L_172:
        /*0068*/ 	.word	0x00000008
.L_173:


//--------------------- .nv.info._Z13_copy_low_uppPfii --------------------------
	.section	.nv.info._Z13_copy_low_uppPfii,"",@"SHT_CUDA_INFO"
	.sectionflags	@""
	.align	4


	//----- nvinfo : EIATTR_CUDA_API_VERSION
	.align		4
        /*0000*/ 	.byte	0x04, 0x37
        /*0002*/ 	.short	(.L_175 - .L_174)
.L_174:
        /*0004*/ 	.word	0x00000082


	//----- nvinfo : EIATTR_KPARAM_INFO
	.align		4
.L_175:
        /*0008*/ 	.byte	0x04, 0x17
        /*000a*/ 	.short	(.L_177 - .L_176)
.L_176:
        /*000c*/ 	.word	0x00000000
        /*0010*/ 	.short	0x0002
        /*0012*/ 	.short	0x000c
        /*0014*/ 	.byte	0x00, 0xf0, 0x11, 0x00


	//----- nvinfo : EIATTR_KPARAM_INFO
	.align		4
.L_177:
        /*0018*/ 	.byte	0x04, 0x17
        /*001a*/ 	.short	(.L_179 - .L_178)
.L_178:
        /*001c*/ 	.word	0x00000000
        /*0020*/ 	.short	0x0001
        /*0022*/ 	.short	0x0008
        /*0024*/ 	.byte	0x00, 0xf0, 0x11, 0x00


	//----- nvinfo : EIATTR_KPARAM_INFO
	.align		4
.L_179:
        /*0028*/ 	.byte	0x04, 0x17
        /*002a*/ 	.short	(.L_181 - .L_180)
.L_180:
        /*002c*/ 	.word	0x00000000
        /*0030*/ 	.short	0x0000
        /*0032*/ 	.short	0x0000
        /*0034*/ 	.byte	0x00, 0xf5, 0x21, 0x00


	//----- nvinfo : EIATTR_SPARSE_MMA_MASK
	.align		4
.L_181:
        /*0038*/ 	.byte	0x03, 0x50
        /*003a*/ 	.short	0x0000


	//----- nvinfo : EIATTR_MAXREG_COUNT
	.align		4
        /*003c*/ 	.byte	0x03, 0x1b
        /*003e*/ 	.short	0x00ff


	//----- nvinfo : EIATTR_MERCURY_ISA_VERSION
	.align		4
        /*0040*/ 	.byte	0x03, 0x5f
        /*0042*/ 	.short	0x0101


	//----- nvinfo : EIATTR_VRC_CTA_INIT_COUNT
	.align		4
        /*0044*/ 	.byte	0x02, 0x4a
	.zero		1
	.zero		1


	//----- nvinfo : EIATTR_EXIT_INSTR_OFFSETS
	.align		4
        /*0048*/ 	.byte	0x04, 0x1c
        /*004a*/ 	.short	(.L_183 - .L_182)


	//   ....[0]....
.L_182:
        /*004c*/ 	.word	0x000000c0


	//   ....[1]....
        /*0050*/ 	.word	0x00000160


	//----- nvinfo : EIATTR_CBANK_PARAM_SIZE
	.align		4
.L_183:
        /*0054*/ 	.byte	0x03, 0x19
        /*0056*/ 	.short	0x0010


	//----- nvinfo : EIATTR_PARAM_CBANK
	.align		4
        /*0058*/ 	.byte	0x04, 0x0a
        /*005a*/ 	.short	(.L_185 - .L_184)
	.align		4
.L_184:
        /*005c*/ 	.word	index@(.nv.constant0._Z13_copy_low_uppPfii)
        /*0060*/ 	.short	0x0380
        /*0062*/ 	.short	0x0010


	//----- nvinfo : EIATTR_SW_WAR
	.align		4
.L_185:
        /*0064*/ 	.byte	0x04, 0x36
        /*0066*/ 	.short	(.L_187 - .L_186)
.L_186:
        /*0068*/ 	.word	0x00000008
.L_187:


//--------------------- .nv.callgraph             --------------------------
	.section	.nv.callgraph,"",@"SHT_CUDA_CALLGRAPH"
	.align	4
	.sectionentsize	8
	.align		4
        /*0000*/ 	.word	0x00000000
	.align		4
        /*0004*/ 	.word	0xffffffff
	.align		4
        /*0008*/ 	.word	0x00000000
	.align		4
        /*000c*/ 	.word	0xfffffffe
	.align		4
        /*0010*/ 	.word	0x00000000
	.align		4
        /*0014*/ 	.word	0xfffffffd
	.align		4
        /*0018*/ 	.word	0x00000000
	.align		4
        /*001c*/ 	.word	0xfffffffc


//--------------------- .text._Z7_splicePfPKfPKiiiiiii --------------------------
	.section	.text._Z7_splicePfPKfPKiiiiiii,"ax",@progbits
	.align	128
        .global         _Z7_splicePfPKfPKiiiiiii
        .type           _Z7_splicePfPKfPKiiiiiii,@function
        .size           _Z7_splicePfPKfPKiiiiiii,(.L_x_14 - _Z7_splicePfPKfPKiiiiiii)
        .other          _Z7_splicePfPKfPKiiiiiii,@"STO_CUDA_ENTRY STV_DEFAULT"
_Z7_splicePfPKfPKiiiiiii:
.text._Z7_splicePfPKfPKiiiiiii:
[----:B------:R-:W-:Y:S01]  /*0000*/  LDC R1, c[0x0][0x37c] ;  /* 0x0000df00ff017b82 */ /* 0x000fe20000000800 */
[----:B------:R-:W0:Y:S07]  /*0010*/  S2R R5, SR_TID.Y ;  /* 0x0000000000057919 */ /* 0x000e2e0000002200 */
[----:B------:R-:W1:Y:S01]  /*0020*/  LDC R3, c[0x0][0x360] ;  /* 0x0000d800ff037b82 */ /* 0x000e620000000800 */
[----:B------:R-:W2:Y:S01]  /*0030*/  LDCU.64 UR6, c[0x0][0x398] ;  /* 0x00007300ff0677ac */ /* 0x000ea20008000a00 */
[----:B------:R-:W1:Y:S06]  /*0040*/  S2R R2, SR_TID.X ;  /* 0x0000000000027919 */ /* 0x000e6c0000002100 */
[----:B------:R-:W0:Y:S08]  /*0050*/  S2UR UR5, SR_CTAID.Y ;  /* 0x00000000000579c3 */ /* 0x000e300000002600 */
[----:B------:R-:W0:Y:S08]  /*0060*/  LDC R0, c[0x0][0x364] ;  /* 0x0000d900ff007b82 */ /* 0x000e300000000800 */
[----:B------:R-:W1:Y:S01]  /*0070*/  S2UR UR4, SR_CTAID.X ;  /* 0x00000000000479c3 */ /* 0x000e620000002500 */
[----:B0-----:R-:W-:-:S05]  /*0080*/  IMAD R0, R0, UR5, R5 ;  /* 0x0000000500007c24 */ /* 0x001fca000f8e0205 */
[----:B--2---:R-:W-:Y:S01]  /*0090*/  ISETP.GE.AND P0, PT, R0, UR7, PT ;  /* 0x0000000700007c0c */ /* 0x004fe2000bf06270 */
[----:B-1----:R-:W-:-:S05]  /*00a0*/  IMAD R3, R3, UR4, R2 ;  /* 0x0000000403037c24 */ /* 0x002fca000f8e0202 */
[----:B------:R-:W-:-:S13]  /*00b0*/  ISETP.GE.OR P0, PT, R3, UR6, P0 ;  /* 0x0000000603007c0c */ /* 0x000fda0008706670 */
[----:B------:R-:W-:Y:S05]  /*00c0*/  @P0 EXIT ;  /* 0x000000000000094d */ /* 0x000fea0003800000 */
[----:B------:R-:W0:Y:S01]  /*00d0*/  LDC R2, c[0x0][0x3a4] ;  /* 0x0000e900ff027b82 */ /* 0x000e220000000800 */
[----:B------:R-:W-:Y:S01]  /*00e0*/  IABS R9, R3 ;  /* 0x0000000300097213 */ /* 0x000fe20000000000 */
[----:B------:R-:W1:Y:S01]  /*00f0*/  LDCU.64 UR4, c[0x0][0x358] ;  /* 0x00006b00ff0477ac */ /* 0x000e620008000a00 */
[----:B------:R-:W2:Y:S05]  /*0100*/  LDCU UR6, c[0x0][0x3a0] ;  /* 0x00007400ff0677ac */ /* 0x000eaa0008000800 */
[----:B------:R-:W3:Y:S01]  /*0110*/  LDC.64 R12, c[0x0][0x3a8] ;  /* 0x0000ea00ff0c7b82 */ /* 0x000ee20000000a00 */
[----:B0-----:R-:W-:-:S04]  /*0120*/  IABS R8, R2 ;  /* 0x0000000200087213 */ /* 0x001fc80000000000 */
[----:B------:R-:W0:Y:S08]  /*0130*/  I2F.RP R6, R8 ;  /* 0x0000000800067306 */ /* 0x000e300000209400 */
[----:B0-----:R-:W0:Y:S02]  /*0140*/  MUFU.RCP R6, R6 ;  /* 0x0000000600067308 */ /* 0x001e240000001000 */
[----:B0-----:R-:W-:-:S02]  /*0150*/  IADD3 R4, PT, PT, R6, 0xffffffe, RZ ;  /* 0x0ffffffe06047810 */ /* 0x001fc40007ffe0ff */
[----:B------:R-:W-:-:S04]  /*0160*/  LOP3.LUT R6, R3, R2, RZ, 0x3c, !PT ;  /* 0x0000000203067212 */ /* 0x000fc800078e3cff */
[----:B------:R0:W4:Y:S01]  /*0170*/  F2I.FTZ.U32.TRUNC.NTZ R5, R4 ;  /* 0x0000000400057305 */ /* 0x000122000021f000 */
[----:B------:R-:W-:Y:S01]  /*0180*/  ISETP.GE.AND P1, PT, R6, RZ, PT ;  /* 0x000000ff0600720c */ /* 0x000fe20003f26270 */
[----:B0-----:R-:W-:Y:S01]  /*0190*/  IMAD.MOV.U32 R4, RZ, RZ, RZ ;  /* 0x000000ffff047224 */ /* 0x001fe200078e00ff */
[----:B----4-:R-:W-:-:S05]  /*01a0*/  IADD3 R7, PT, PT, RZ, -R5, RZ ;  /* 0x80000005ff077210 */ /* 0x010fca0007ffe0ff */
[----:B------:R-:W-:-:S04]  /*01b0*/  IMAD R7, R7, R8, RZ ;  /* 0x0000000807077224 */ /* 0x000fc800078e02ff */
[----:B------:R-:W-:-:S06]  /*01c0*/  IMAD.HI.U32 R5, R5, R7, R4 ;  /* 0x0000000705057227 */ /* 0x000fcc00078e0004 */
[----:B------:R-:W-:-:S05]  /*01d0*/  IMAD.HI.U32 R7, R5, R9, RZ ;  /* 0x0000000905077227 */ /* 0x000fca00078e00ff */
[----:B------:R-:W-:-:S05]  /*01e0*/  IADD3 R5, PT, PT, -R7, RZ, RZ ;  /* 0x000000ff07057210 */ /* 0x000fca0007ffe1ff */
[----:B------:R-:W-:-:S05]  /*01f0*/  IMAD R5, R8, R5, R9 ;  /* 0x0000000508057224 */ /* 0x000fca00078e0209 */
[----:B------:R-:W-:-:S13]  /*0200*/  ISETP.GT.U32.AND P2, PT, R8, R5, PT ;  /* 0x000000050800720c */ /* 0x000fda0003f44070 */
[----:B------:R-:W-:Y:S01]  /*0210*/  @!P2 IMAD.IADD R5, R5, 0x1, -R8 ;  /* 0x000000010505a824 */ /* 0x000fe200078e0a08 */
[----:B------:R-:W-:Y:S02]  /*0220*/  @!P2 IADD3 R7, PT, PT, R7, 0x1, RZ ;  /* 0x000000010707a810 */ /* 0x000fe40007ffe0ff */
[----:B------:R-:W-:Y:S02]  /*0230*/  ISETP.NE.AND P2, PT, R2, RZ, PT ;  /* 0x000000ff0200720c */ /* 0x000fe40003f45270 */
[----:B------:R-:W-:Y:S02]  /*0240*/  ISETP.GE.U32.AND P0, PT, R5, R8, PT ;  /* 0x000000080500720c */ /* 0x000fe40003f06070 */
[----:B------:R-:W0:Y:S11]  /*0250*/  LDC.64 R4, c[0x0][0x390] ;  /* 0x0000e400ff047b82 */ /* 0x000e360000000a00 */
[----:B------:R-:W-:-:S05]  /*0260*/  @P0 VIADD R7, R7, 0x1 ;  /* 0x0000000107070836 */ /* 0x000fca0000000000 */
[----:B------:R-:W-:Y:S02]  /*0270*/  MOV R9, R7 ;  /* 0x0000000700097202 */ /* 0x000fe40000000f00 */
[----:B------:R-:W4:Y:S03]  /*0280*/  LDC.64 R6, c[0x0][0x388] ;  /* 0x0000e200ff067b82 */ /* 0x000f260000000a00 */
[----:B------:R-:W-:Y:S01]  /*0290*/  @!P1 IMAD.MOV R9, RZ, RZ, -R9 ;  /* 0x000000ffff099224 */ /* 0x000fe200078e0a09 */
[----:B------:R-:W-:-:S05]  /*02a0*/  @!P2 LOP3.LUT R9, RZ, R2, RZ, 0x33, !PT ;  /* 0x00000002ff09a212 */ /* 0x000fca00078e33ff */
[----:B0-----:R-:W-:-:S06]  /*02b0*/  IMAD.WIDE R4, R9, 0x4, R4 ;  /* 0x0000000409047825 */ /* 0x001fcc00078e0204 */
[----:B-1----:R-:W5:Y:S01]  /*02c0*/  LDG.E R5, desc[UR4][R4.64] ;  /* 0x0000000404057981 */ /* 0x002f62000c1e1900 */
[----:B------:R-:W-:-:S05]  /*02d0*/  IADD3 R9, PT, PT, -R9, RZ, RZ ;  /* 0x000000ff09097210 */ /* 0x000fca0007ffe1ff */
[----:B------:R-:W-:Y:S01]  /*02e0*/  IMAD R2, R2, R9, R3 ;  /* 0x0000000902027224 */ /* 0x000fe200078e0203 */
[----:B-----5:R-:W-:Y:S02]  /*02f0*/  VIADDMNMX R11, R5, R0, RZ, !PT ;  /* 0x00000000050b7246 */ /* 0x020fe400078001ff */
[----:B------:R-:W0:Y:S02]  /*0300*/  LDC.64 R4, c[0x0][0x380] ;  /* 0x0000e000ff047b82 */ /* 0x000e240000000a00 */
[----:B---3--:R-:W-:-:S13]  /*0310*/  ISETP.GE.AND P0, PT, R11, R12, PT ;  /* 0x0000000c0b00720c */ /* 0x008fda0003f06270 */
[----:B------:R-:W-:-:S04]  /*0320*/  @P0 VIADD R11, R12, 0xffffffff ;  /* 0xffffffff0c0b0836 */ /* 0x000fc80000000000 */
[----:B------:R-:W-:-:S04]  /*0330*/  IMAD R11, R11, R13, R2 ;  /* 0x0000000d0b0b7224 */ /* 0x000fc800078e0202 */
[----:B----4-:R-:W-:-:S06]  /*0340*/  IMAD.WIDE R6, R11, 0x4, R6 ;  /* 0x000000040b067825 */ /* 0x010fcc00078e0206 */
[----:B------:R-:W3:Y:S01]  /*0350*/  LDG.E R7, desc[UR4][R6.64] ;  /* 0x0000000406077981 */ /* 0x000ee2000c1e1900 */
[----:B--2---:R-:W-:-:S04]  /*0360*/  IMAD R3, R0, UR6, R3 ;  /* 0x0000000600037c24 */ /* 0x004fc8000f8e0203 */
[----:B0-----:R-:W-:-:S05]  /*0370*/  IMAD.WIDE R2, R3, 0x4, R4 ;  /* 0x0000000403027825 */ /* 0x001fca00078e0204 */
[----:B---3--:R-:W-:Y:S01]  /*0380*/  STG.E desc[UR4][R2.64], R7 ;  /* 0x0000000702007986 */ /* 0x008fe2000c101904 */
[----:B------:R-:W-:Y:S05]  /*0390*/  EXIT ;  /* 0x000000000000794d */ /* 0x000fea0003800000 */
.L_x_0:
[----:B------:R-:W-:-:S00]  /*03a0*/  BRA `(.L_x_0) ;  /* 0xfffffffc00fc7947 */ /* 0x000fc0000383ffff */
[----:B------:R-:W-:-:S00]  /*03b0*/  NOP ;  /* 0x0000000000007918 */ /* 0x000fc00000000000 */
        /* <DEDUP_REMOVED lines=12> */
.L_x_14:


//--------------------- .text._Z20_trace_mat_mat_transPKfS0_iiiiPf --------------------------
	.section	.text._Z20_trace_mat_mat_transPKfS0_iiiiPf,"ax",@progbits
	.align	128
        .global         _Z20_trace_mat_mat_transPKfS0_iiiiPf
        .type           _Z20_trace_mat_mat_transPKfS0_iiiiPf,@function
        .size           _Z20_trace_mat_mat_transPKfS0_iiiiPf,(.L_x_15 - _Z20_trace_mat_mat_transPKfS0_iiiiPf)
        .other          _Z20_trace_mat_mat_transPKfS0_iiiiPf,@"STO_CUDA_ENTRY STV_DEFAULT"
_Z20_trace_mat_mat_transPKfS0_iiiiPf:
.text._Z20_trace_mat_mat_transPKfS0_iiiiPf:
[----:B------:R-:W-:Y:S01]  /*0000*/  LDC R1, c[0x0][0x37c] ;  /* 0x0000df00ff017b82 */ /* 0x000fe20000000800 */
[----:B------:R-:W0:Y:S01]  /*0010*/  S2R R3, SR_TID.Y ;  /* 0x0000000000037919 */ /* 0x000e220000002200 */
[----:B------:R-:W1:Y:S01]  /*0020*/  LDCU UR6, c[0x0][0x360] ;  /* 0x00006c00ff0677ac */ /* 0x000e620008000800 */
[----:B------:R-:W-:Y:S01]  /*0030*/  BSSY.RECONVERGENT B0, `(.L_x_1) ;  /* 0x0000069000007945 */ /* 0x000fe20003800200 */
[----:B------:R-:W-:Y:S01]  /*0040*/  HFMA2 R9, -RZ, RZ, 0, 0 ;  /* 0x00000000ff097431 */ /* 0x000fe200000001ff */
[----:B------:R-:W0:Y:S01]  /*0050*/  S2R R0, SR_CTAID.Y ;  /* 0x0000000000007919 */ /* 0x000e220000002600 */
[----:B------:R-:W2:Y:S01]  /*0060*/  LDCU UR4, c[0x0][0x374] ;  /* 0x00006e80ff0477ac */ /* 0x000ea20008000800 */
[----:B------:R-:W1:Y:S01]  /*0070*/  S2R R8, SR_TID.X ;  /* 0x0000000000087919 */ /* 0x000e620000002100 */
[----:B------:R-:W2:Y:S01]  /*0080*/  LDCU UR5, c[0x0][0x364] ;  /* 0x00006c80ff0577ac */ /* 0x000ea20008000800 */
[----:B------:R-:W1:Y:S01]  /*0090*/  S2R R7, SR_CTAID.X ;  /* 0x0000000000077919 */ /* 0x000e620000002500 */
[----:B------:R-:W3:Y:S01]  /*00a0*/  LDCU.64 UR10, c[0x0][0x390] ;  /* 0x00007200ff0a77ac */ /* 0x000ee20008000a00 */
[----:B------:R-:W4:Y:S01]  /*00b0*/  LDCU.64 UR8, c[0x0][0x358] ;  /* 0x00006b00ff0877ac */ /* 0x000f220008000a00 */
[----:B------:R-:W0:Y:S01]  /*00c0*/  LDCU.64 UR12, c[0x0][0x398] ;  /* 0x00007300ff0c77ac */ /* 0x000e220008000a00 */
[----:B--2---:R-:W-:-:S02]  /*00d0*/  UIMAD UR4, UR4, UR5, URZ ;  /* 0x00000005040472a4 */ /* 0x004fc4000f8e02ff */
[----:B0-----:R-:W-:-:S05]  /*00e0*/  IMAD R15, R0, UR5, R3 ;  /* 0x00000005000f7c24 */ /* 0x001fca000f8e0203 */
[----:B---3--:R-:W-:Y:S01]  /*00f0*/  ISETP.GE.AND P0, PT, R15, UR10, PT ;  /* 0x0000000a0f007c0c */ /* 0x008fe2000bf06270 */
[--C-:B-1----:R-:W-:Y:S02]  /*0100*/  IMAD R6, R7, UR6, R8.reuse ;  /* 0x0000000607067c24 */ /* 0x102fe4000f8e0208 */
[----:B------:R-:W-:-:S03]  /*0110*/  IMAD R8, R3, UR6, R8 ;  /* 0x0000000603087c24 */ /* 0x000fc6000f8e0208 */
[----:B------:R-:W-:-:S13]  /*0120*/  ISETP.GE.OR P0, PT, R6, UR11, P0 ;  /* 0x0000000b06007c0c */ /* 0x000fda0008706670 */
[----:B----4-:R-:W-:Y:S05]  /*0130*/  @P0 BRA `(.L_x_2) ;  /* 0x0000000400600947 */ /* 0x010fea0003800000 */
[----:B------:R-:W0:Y:S01]  /*0140*/  I2F.U32.RP R10, UR4 ;  /* 0x00000004000a7d06 */ /* 0x000e220008209000 */
[----:B------:R-:W-:Y:S01]  /*0150*/  IADD3 R4, PT, PT, R15, UR4, RZ ;  /* 0x000000040f047c10 */ /* 0x000fe2000fffe0ff */
[----:B------:R-:W-:Y:S01]  /*0160*/  BSSY.RECONVERGENT B1, `(.L_x_3) ;  /* 0x0000030000017945 */ /* 0x000fe20003800200 */
[----:B------:R-:W-:Y:S02]  /*0170*/  IADD3 R11, PT, PT, RZ, -UR4, RZ ;  /* 0x80000004ff0b7c10 */ /* 0x000fe4000fffe0ff */
[C---:B------:R-:W-:Y:S02]  /*0180*/  ISETP.GE.U32.AND P0, PT, R4.reuse, UR10, PT ;  /* 0x0000000a04007c0c */ /* 0x040fe4000bf06070 */
[----:B------:R-:W-:Y:S02]  /*0190*/  VIMNMX.U32 R5, PT, PT, R4, UR10, !PT ;  /* 0x0000000a04057c48 */ /* 0x000fe4000ffe0000 */
[----:B------:R-:W-:Y:S02]  /*01a0*/  SEL R9, RZ, 0x1, P0 ;  /* 0x00000001ff097807 */ /* 0x000fe40000000000 */
[----:B------:R-:W-:-:S02]  /*01b0*/  ISETP.NE.U32.AND P2, PT, RZ, UR4, PT ;  /* 0x00000004ff007c0c */ /* 0x000fc4000bf45070 */
[----:B------:R-:W-:Y:S01]  /*01c0*/  IADD3 R5, PT, PT, R5, -R4, -R9 ;  /* 0x8000000405057210 */ /* 0x000fe20007ffe809 */
[----:B0-----:R-:W0:Y:S02]  /*01d0*/  MUFU.RCP R10, R10 ;  /* 0x0000000a000a7308 */ /* 0x001e240000001000 */
[----:B0-----:R-:W-:-:S06]  /*01e0*/  IADD3 R2, PT, PT, R10, 0xffffffe, RZ ;  /* 0x0ffffffe0a027810 */ /* 0x001fcc0007ffe0ff */
[----:B------:R0:W1:Y:S02]  /*01f0*/  F2I.FTZ.U32.TRUNC.NTZ R3, R2 ;  /* 0x0000000200037305 */ /* 0x000064000021f000 */
[----:B0-----:R-:W-:Y:S01]  /*0200*/  MOV R2, RZ ;  /* 0x000000ff00027202 */ /* 0x001fe20000000f00 */
[----:B-1----:R-:W-:-:S04]  /*0210*/  IMAD R11, R11, R3, RZ ;  /* 0x000000030b0b7224 */ /* 0x002fc800078e02ff */
[----:B------:R-:W-:-:S06]  /*0220*/  IMAD.HI.U32 R10, R3, R11, R2 ;  /* 0x0000000b030a7227 */ /* 0x000fcc00078e0002 */
[----:B------:R-:W-:-:S05]  /*0230*/  IMAD.HI.U32 R10, R10, R5, RZ ;  /* 0x000000050a0a7227 */ /* 0x000fca00078e00ff */
[----:B------:R-:W-:-:S05]  /*0240*/  IADD3 R2, PT, PT, -R10, RZ, RZ ;  /* 0x000000ff0a027210 */ /* 0x000fca0007ffe1ff */
[----:B------:R-:W-:-:S05]  /*0250*/  IMAD R5, R2, UR4, R5 ;  /* 0x0000000402057c24 */ /* 0x000fca000f8e0205 */
[----:B------:R-:W-:-:S13]  /*0260*/  ISETP.GE.U32.AND P0, PT, R5, UR4, PT ;  /* 0x0000000405007c0c */ /* 0x000fda000bf06070 */
[----:B------:R-:W-:Y:S02]  /*0270*/  @P0 IADD3 R5, PT, PT, R5, -UR4, RZ ;  /* 0x8000000405050c10 */ /* 0x000fe4000fffe0ff */
[----:B------:R-:W-:Y:S02]  /*0280*/  @P0 IADD3 R10, PT, PT, R10, 0x1, RZ ;  /* 0x000000010a0a0810 */ /* 0x000fe40007ffe0ff */
[----:B------:R-:W-:-:S13]  /*0290*/  ISETP.GE.U32.AND P1, PT, R5, UR4, PT ;  /* 0x0000000405007c0c */ /* 0x000fda000bf26070 */
[----:B------:R-:W-:Y:S02]  /*02a0*/  @P1 IADD3 R10, PT, PT, R10, 0x1, RZ ;  /* 0x000000010a0a1810 */ /* 0x000fe40007ffe0ff */
[----:B------:R-:W-:-:S04]  /*02b0*/  @!P2 LOP3.LUT R10, RZ, UR4, RZ, 0x33, !PT ;  /* 0x00000004ff0aac12 */ /* 0x000fc8000f8e33ff */
[----:B------:R-:W-:Y:S02]  /*02c0*/  IADD3 R12, PT, PT, R9, R10, RZ ;  /* 0x0000000a090c7210 */ /* 0x000fe40007ffe0ff */
[----:B------:R-:W-:Y:S02]  /*02d0*/  MOV R9, RZ ;  /* 0x000000ff00097202 */ /* 0x000fe40000000f00 */
[C---:B------:R-:W-:Y:S02]  /*02e0*/  LOP3.LUT R2, R12.reuse, 0x3, RZ, 0xc0, !PT ;  /* 0x000000030c027812 */ /* 0x040fe400078ec0ff */
[----:B------:R-:W-:Y:S02]  /*02f0*/  ISETP.GE.U32.AND P1, PT, R12, 0x3, PT ;  /* 0x000000030c00780c */ /* 0x000fe40003f26070 */
[----:B------:R-:W-:-:S13]  /*0300*/  ISETP.NE.AND P0, PT, R2, 0x3, PT ;  /* 0x000000030200780c */ /* 0x000fda0003f05270 */
[----:B------:R-:W-:Y:S05]  /*0310*/  @!P0 BRA `(.L_x_4) ;  /* 0x0000000000508947 */ /* 0x000fea0003800000 */
[----:B------:R-:W0:Y:S01]  /*0320*/  LDC.64 R10, c[0x0][0x398] ;  /* 0x0000e600ff0a7b82 */ /* 0x000e220000000a00 */
[----:B------:R-:W-:-:S04]  /*0330*/  IADD3 R9, PT, PT, R12, 0x1, RZ ;  /* 0x000000010c097810 */ /* 0x000fc80007ffe0ff */
[----:B------:R-:W-:Y:S02]  /*0340*/  LOP3.LUT R12, R9, 0x3, RZ, 0xc0, !PT ;  /* 0x00000003090c7812 */ /* 0x000fe400078ec0ff */
[----:B------:R-:W-:Y:S01]  /*0350*/  MOV R9, RZ ;  /* 0x000000ff00097202 */ /* 0x000fe20000000f00 */
[----:B------:R-:W1:Y:S01]  /*0360*/  LDC.64 R4, c[0x0][0x380] ;  /* 0x0000e000ff047b82 */ /* 0x000e620000000a00 */
[----:B------:R-:W-:-:S07]  /*0370*/  IADD3 R18, PT, PT, -R12, RZ, RZ ;  /* 0x000000ff0c127210 */ /* 0x000fce0007ffe1ff */
[----:B------:R-:W2:Y:S01]  /*0380*/  LDC.64 R2, c[0x0][0x388] ;  /* 0x0000e200ff027b82 */ /* 0x000ea20000000a00 */
[C-C-:B0-----:R-:W-:Y:S02]  /*0390*/  IMAD R14, R15.reuse, R11, R6.reuse ;  /* 0x0000000b0f0e7224 */ /* 0x141fe400078e0206 */
[----:B------:R-:W-:-:S07]  /*03a0*/  IMAD R19, R15, R10, R6 ;  /* 0x0000000a0f137224 */ /* 0x000fce00078e0206 */
.L_x_5:
[----:B-1----:R-:W-:-:S04]  /*03b0*/  IMAD.WIDE R16, R19, 0x4, R4 ;  /* 0x0000000413107825 */ /* 0x002fc800078e0204 */
[----:B--2---:R-:W-:Y:S02]  /*03c0*/  IMAD.WIDE R12, R14, 0x4, R2 ;  /* 0x000000040e0c7825 */ /* 0x004fe400078e0202 */
[----:B------:R-:W2:Y:S04]  /*03d0*/  LDG.E R16, desc[UR8][R16.64] ;  /* 0x0000000810107981 */ /* 0x000ea8000c1e1900 */
[----:B------:R-:W2:Y:S01]  /*03e0*/  LDG.E R12, desc[UR8][R12.64] ;  /* 0x000000080c0c7981 */ /* 0x000ea2000c1e1900 */
[----:B------:R-:W-:Y:S01]  /*03f0*/  IADD3 R18, PT, PT, R18, 0x1, RZ ;  /* 0x0000000112127810 */ /* 0x000fe20007ffe0ff */
[----:B------:R-:W-:Y:S01]  /*0400*/  IMAD R14, R11, UR4, R14 ;  /* 0x000000040b0e7c24 */ /* 0x000fe2000f8e020e */
[----:B------:R-:W-:Y:S01]  /*0410*/  IADD3 R15, PT, PT, R15, UR4, RZ ;  /* 0x000000040f0f7c10 */ /* 0x000fe2000fffe0ff */
[----:B------:R-:W-:Y:S01]  /*0420*/  IMAD R19, R10, UR4, R19 ;  /* 0x000000040a137c24 */ /* 0x000fe2000f8e0213 */
[----:B------:R-:W-:Y:S01]  /*0430*/  ISETP.NE.AND P0, PT, R18, RZ, PT ;  /* 0x000000ff1200720c */ /* 0x000fe20003f05270 */
[----:B--2---:R-:W-:-:S12]  /*0440*/  FFMA R9, R16, R12, R9 ;  /* 0x0000000c10097223 */ /* 0x004fd80000000009 */
[----:B------:R-:W-:Y:S05]  /*0450*/  @P0 BRA `(.L_x_5) ;  /* 0xfffffffc00d40947 */ /* 0x000fea000383ffff */
.L_x_4:
[----:B------:R-:W-:Y:S05]  /*0460*/  BSYNC.RECONVERGENT B1 ;  /* 0x0000000000017941 */ /* 0x000fea0003800200 */
.L_x_3:
[----:B------:R-:W-:Y:S05]  /*0470*/  @!P1 BRA `(.L_x_2) ;  /* 0x0000000000909947 */ /* 0x000fea0003800000 */
.L_x_6:
[----:B------:R-:W0:Y:S01]  /*0480*/  LDC.64 R4, c[0x0][0x388] ;  /* 0x0000e200ff047b82 */ /* 0x000e220000000a00 */
[C---:B------:R-:W-:Y:S01]  /*0490*/  IADD3 R21, PT, PT, R15.reuse, UR4, RZ ;  /* 0x000000040f157c10 */ /* 0x040fe2000fffe0ff */
[C-C-:B------:R-:W-:Y:S02]  /*04a0*/  IMAD R19, R15.reuse, UR13, R6.reuse ;  /* 0x0000000d0f137c24 */ /* 0x140fe4000f8e0206 */
[--C-:B------:R-:W-:Y:S01]  /*04b0*/  IMAD R11, R15, UR12, R6.reuse ;  /* 0x0000000c0f0b7c24 */ /* 0x100fe2000f8e0206 */
[C---:B------:R-:W-:Y:S01]  /*04c0*/  IADD3 R13, PT, PT, R21.reuse, UR4, RZ ;  /* 0x00000004150d7c10 */ /* 0x040fe2000fffe0ff */
[C-C-:B------:R-:W-:Y:S02]  /*04d0*/  IMAD R17, R21.reuse, UR12, R6.reuse ;  /* 0x0000000c15117c24 */ /* 0x140fe4000f8e0206 */
[----:B------:R-:W1:Y:S01]  /*04e0*/  LDC.64 R2, c[0x0][0x380] ;  /* 0x0000e000ff027b82 */ /* 0x000e620000000a00 */
[--C-:B------:R-:W-:Y:S01]  /*04f0*/  IMAD R21, R21, UR13, R6.reuse ;  /* 0x0000000d15157c24 */ /* 0x100fe2000f8e0206 */
[C---:B------:R-:W-:Y:S01]  /*0500*/  IADD3 R15, PT, PT, R13.reuse, UR4, RZ ;  /* 0x000000040d0f7c10 */ /* 0x040fe2000fffe0ff */
[----:B------:R-:W-:-:S02]  /*0510*/  IMAD R23, R13, UR12, R6 ;  /* 0x0000000c0d177c24 */ /* 0x000fc4000f8e0206 */
[--C-:B------:R-:W-:Y:S02]  /*0520*/  IMAD R25, R13, UR13, R6.reuse ;  /* 0x0000000d0d197c24 */ /* 0x100fe4000f8e0206 */
[----:B------:R-:W-:Y:S02]  /*0530*/  IMAD R27, R15, UR13, R6 ;  /* 0x0000000d0f1b7c24 */ /* 0x000fe4000f8e0206 */
[----:B0-----:R-:W-:-:S04]  /*0540*/  IMAD.WIDE R18, R19, 0x4, R4 ;  /* 0x0000000413127825 */ /* 0x001fc800078e0204 */
[----:B------:R-:W-:Y:S02]  /*0550*/  IMAD.WIDE R20, R21, 0x4, R4 ;  /* 0x0000000415147825 */ /* 0x000fe400078e0204 */
[----:B------:R-:W2:Y:S02]  /*0560*/  LDG.E R18, desc[UR8][R18.64] ;  /* 0x0000000812127981 */ /* 0x000ea4000c1e1900 */
[--C-:B-1----:R-:W-:Y:S02]  /*0570*/  IMAD.WIDE R10, R11, 0x4, R2.reuse ;  /* 0x000000040b0a7825 */ /* 0x102fe400078e0202 */
[----:B------:R-:W3:Y:S02]  /*0580*/  LDG.E R21, desc[UR8][R20.64] ;  /* 0x0000000814157981 */ /* 0x000ee4000c1e1900 */
[--C-:B------:R-:W-:Y:S02]  /*0590*/  IMAD.WIDE R16, R17, 0x4, R2.reuse ;  /* 0x0000000411107825 */ /* 0x100fe400078e0202 */
[----:B------:R0:W2:Y:S02]  /*05a0*/  LDG.E R14, desc[UR8][R10.64] ;  /* 0x000000080a0e7981 */ /* 0x0000a4000c1e1900 */
[----:B------:R-:W-:-:S02]  /*05b0*/  IMAD.WIDE R12, R23, 0x4, R2 ;  /* 0x00000004170c7825 */ /* 0x000fc400078e0202 */
[----:B------:R-:W3:Y:S02]  /*05c0*/  LDG.E R16, desc[UR8][R16.64] ;  /* 0x0000000810107981 */ /* 0x000ee4000c1e1900 */
[----:B------:R-:W-:Y:S02]  /*05d0*/  IMAD R23, R15, UR12, R6 ;  /* 0x0000000c0f177c24 */ /* 0x000fe4000f8e0206 */
[----:B------:R-:W4:Y:S01]  /*05e0*/  LDG.E R12, desc[UR8][R12.64] ;  /* 0x000000080c0c7981 */ /* 0x000f22000c1e1900 */
[----:B0-----:R-:W-:-:S04]  /*05f0*/  IMAD.WIDE R10, R25, 0x4, R4 ;  /* 0x00000004190a7825 */ /* 0x001fc800078e0204 */
[----:B------:R-:W-:Y:S02]  /*0600*/  IMAD.WIDE R2, R23, 0x4, R2 ;  /* 0x0000000417027825 */ /* 0x000fe400078e0202 */
[----:B------:R-:W4:Y:S02]  /*0610*/  LDG.E R10, desc[UR8][R10.64] ;  /* 0x000000080a0a7981 */ /* 0x000f24000c1e1900 */
[----:B------:R-:W-:Y:S02]  /*0620*/  IMAD.WIDE R4, R27, 0x4, R4 ;  /* 0x000000041b047825 */ /* 0x000fe400078e0204 */
[----:B------:R-:W5:Y:S04]  /*0630*/  LDG.E R2, desc[UR8][R2.64] ;  /* 0x0000000802027981 */ /* 0x000f68000c1e1900 */
[----:B------:R-:W5:Y:S01]  /*0640*/  LDG.E R4, desc[UR8][R4.64] ;  /* 0x0000000804047981 */ /* 0x000f62000c1e1900 */
[----:B------:R-:W-:-:S04]  /*0650*/  IADD3 R15, PT, PT, R15, UR4, RZ ;  /* 0x000000040f0f7c10 */ /* 0x000fc8000fffe0ff */
[----:B------:R-:W-:Y:S01]  /*0660*/  ISETP.GE.AND P0, PT, R15, UR10, PT ;  /* 0x0000000a0f007c0c */ /* 0x000fe2000bf06270 */
[----:B--2---:R-:W-:-:S04]  /*0670*/  FFMA R9, R14, R18, R9 ;  /* 0x000000120e097223 */ /* 0x004fc80000000009 */
[----:B---3--:R-:W-:-:S04]  /*0680*/  FFMA R9, R16, R21, R9 ;  /* 0x0000001510097223 */ /* 0x008fc80000000009 */
[----:B----4-:R-:W-:-:S04]  /*0690*/  FFMA R9, R12, R10, R9 ;  /* 0x0000000a0c097223 */ /* 0x010fc80000000009 */
[----:B-----5:R-:W-:Y:S01]  /*06a0*/  FFMA R9, R2, R4, R9 ;  /* 0x0000000402097223 */ /* 0x020fe20000000009 */
[----:B------:R-:W-:Y:S06]  /*06b0*/  @!P0 BRA `(.L_x_6) ;  /* 0xfffffffc00708947 */ /* 0x000fec000383ffff */
.L_x_2:
[----:B------:R-:W-:Y:S05]  /*06c0*/  BSYNC.RECONVERGENT B0 ;  /* 0x0000000000007941 */ /* 0x000fea0003800200 */
.L_x_1:
[----:B------:R-:W0:Y:S01]  /*06d0*/  S2UR UR6, SR_CgaCtaId ;  /* 0x00000000000679c3 */ /* 0x000e220000008800 */
[----:B------:R-:W-:Y:S01]  /*06e0*/  UMOV UR5, 0x400 ;  /* 0x0000040000057882 */ /* 0x000fe20000000000 */
[C---:B------:R-:W-:Y:S02]  /*06f0*/  ISETP.GT.U32.AND P0, PT, R8.reuse, 0x7f, PT ;  /* 0x0000007f0800780c */ /* 0x040fe40003f04070 */
[----:B------:R-:W-:Y:S01]  /*0700*/  ISETP.GT.U32.AND P1, PT, R8, 0x3f, PT ;  /* 0x0000003f0800780c */ /* 0x000fe20003f24070 */
[----:B0-----:R-:W-:-:S06]  /*0710*/  ULEA UR5, UR6, UR5, 0x18 ;  /* 0x0000000506057291 */ /* 0x001fcc000f8ec0ff */
[----:B------:R-:W-:-:S05]  /*0720*/  LEA R2, R8, UR5, 0x2 ;  /* 0x0000000508027c11 */ /* 0x000fca000f8e10ff */
[----:B------:R-:W-:Y:S01]  /*0730*/  STS [R2], R9 ;  /* 0x0000000902007388 */ /* 0x000fe20000000800 */
[----:B------:R-:W-:Y:S06]  /*0740*/  BAR.SYNC.DEFER_BLOCKING 0x0 ;  /* 0x0000000000007b1d */ /* 0x000fec0000010000 */
[----:B------:R-:W-:Y:S04]  /*0750*/  @!P0 LDS R3, [R2+0x200] ;  /* 0x0002000002038984 */ /* 0x000fe80000000800 */
[----:B------:R-:W0:Y:S02]  /*0760*/  @!P0 LDS R4, [R2] ;  /* 0x0000000002048984 */ /* 0x000e240000000800 */
[----:B0-----:R-:W-:-:S05]  /*0770*/  @!P0 FADD R3, R3, R4 ;  /* 0x0000000403038221 */ /* 0x001fca0000000000 */
[----:B------:R-:W-:Y:S01]  /*0780*/  @!P0 STS [R2], R3 ;  /* 0x0000000302008388 */ /* 0x000fe20000000800 */
[----:B------:R-:W-:Y:S01]  /*0790*/  BAR.SYNC.DEFER_BLOCKING 0x0 ;  /* 0x0000000000007b1d */ /* 0x000fe20000010000 */
[----:B------:R-:W-:-:S05]  /*07a0*/  ISETP.GT.U32.AND P0, PT, R8, 0x1f, PT ;  /* 0x0000001f0800780c */ /* 0x000fca0003f04070 */
[----:B------:R-:W-:Y:S04]  /*07b0*/  @!P1 LDS R4, [R2+0x100] ;  /* 0x0001000002049984 */ /* 0x000fe80000000800 */
[----:B------:R-:W0:Y:S02]  /*07c0*/  @!P1 LDS R5, [R2] ;  /* 0x0000000002059984 */ /* 0x000e240000000800 */
[----:B0-----:R-:W-:-:S05]  /*07d0*/  @!P1 FADD R5, R4, R5 ;  /* 0x0000000504059221 */ /* 0x001fca0000000000 */
[----:B------:R0:W-:Y:S01]  /*07e0*/  @!P1 STS [R2], R5 ;  /* 0x0000000502009388 */ /* 0x0001e20000000800 */
[----:B------:R-:W-:Y:S06]  /*07f0*/  BAR.SYNC.DEFER_BLOCKING 0x0 ;  /* 0x0000000000007b1d */ /* 0x000fec0000010000 */
[----:B------:R-:W-:Y:S05]  /*0800*/  @P0 EXIT ;  /* 0x000000000000094d */ /* 0x000fea0003800000 */
[----:B------:R-:W-:Y:S01]  /*0810*/  LDS R3, [R2] ;  /* 0x0000000002037984 */ /* 0x000fe20000000800 */
[----:B------:R-:W-:-:S03]  /*0820*/  ISETP.NE.AND P0, PT, R8, RZ, PT ;  /* 0x000000ff0800720c */ /* 0x000fc60003f05270 */
[----:B------:R-:W1:Y:S04]  /*0830*/  LDS R4, [R2+0x80] ;  /* 0x0000800002047984 */ /* 0x000e680000000800 */
[----:B------:R-:W2:Y:S04]  /*0840*/  LDS R6, [R2+0x40] ;  /* 0x0000400002067984 */ /* 0x000ea80000000800 */
[----:B------:R-:W3:Y:S04]  /*0850*/  LDS R10, [R2+0x20] ;  /* 0x00002000020a7984 */ /* 0x000ee80000000800 */
[----:B------:R-:W4:Y:S04]  /*0860*/  LDS R12, [R2+0x10] ;  /* 0x00001000020c7984 */ /* 0x000f280000000800 */
[----:B------:R-:W5:Y:S04]  /*0870*/  LDS R14, [R2+0x8] ;  /* 0x00000800020e7984 */ /* 0x000f680000000800 */
[----:B------:R-:W0:Y:S01]  /*0880*/  LDS R16, [R2+0x4] ;  /* 0x0000040002107984 */ /* 0x000e220000000800 */
[----:B-1----:R-:W-:-:S04]  /*0890*/  FADD R3, R3, R4 ;  /* 0x0000000403037221 */ /* 0x002fc80000000000 */
[----:B--2---:R-:W-:-:S04]  /*08a0*/  FADD R3, R3, R6 ;  /* 0x0000000603037221 */ /* 0x004fc80000000000 */
[----:B---3--:R-:W-:-:S04]  /*08b0*/  FADD R3, R3, R10 ;  /* 0x0000000a03037221 */ /* 0x008fc80000000000 */
[----:B----4-:R-:W-:-:S04]  /*08c0*/  FADD R3, R3, R12 ;  /* 0x0000000c03037221 */ /* 0x010fc80000000000 */
[----:B-----5:R-:W-:-:S04]  /*08d0*/  FADD R3, R3, R14 ;  /* 0x0000000e03037221 */ /* 0x020fc80000000000 */
[----:B0-----:R-:W-:-:S05]  /*08e0*/  FADD R3, R3, R16 ;  /* 0x0000001003037221 */ /* 0x001fca0000000000 */
[----:B------:R0:W-:Y:S01]  /*08f0*/  STS [R2], R3 ;  /* 0x0000000302007388 */ /* 0x0001e20000000800 */
[----:B------:R-:W-:Y:S05]  /*0900*/  @P0 EXIT ;  /* 0x000000000000094d */ /* 0x000fea0003800000 */
[----:B------:R-:W1:Y:S01]  /*0910*/  LDS R5, [UR5] ;  /* 0x00000005ff057984 */ /* 0x000e620008000800 */
[----:B0-----:R-:W0:Y:S01]  /*0920*/  LDC.64 R2, c[0x0][0x3a0] ;  /* 0x0000e800ff027b82 */ /* 0x001e220000000a00 */
[----:B------:R-:W2:Y:S02]  /*0930*/  LDCU UR4, c[0x0][0x370] ;  /* 0x00006e00ff0477ac */ /* 0x000ea40008000800 */
[----:B--2---:R-:W-:-:S04]  /*0940*/  IMAD R7, R0, UR4, R7 ;  /* 0x0000000400077c24 */ /* 0x004fc8000f8e0207 */
[----:B0-----:R-:W-:-:S05]  /*0950*/  IMAD.WIDE.U32 R2, R7, 0x4, R2 ;  /* 0x0000000407027825 */ /* 0x001fca00078e0002 */
[----:B-1----:R-:W-:Y:S01]  /*0960*/  STG.E desc[UR8][R2.64], R5 ;  /* 0x0000000502007986 */ /* 0x002fe2000c101908 */
[----:B------:R-:W-:Y:S05]  /*0970*/  EXIT ;  /* 0x000000000000794d */ /* 0x000fea0003800000 */
.L_x_7:
        /* <DEDUP_REMOVED lines=16> */
.L_x_15:


//--------------------- .text._Z14_copy_from_matPfPKfiiii --------------------------
	.section	.text._Z14_copy_from_matPfPKfiiii,"ax",@progbits
	.align	128
        .global         _Z14_copy_from_matPfPKfiiii
        .type           _Z14_copy_from_matPfPKfiiii,@function
        .size           _Z14_copy_from_matPfPKfiiii,(.L_x_16 - _Z14_copy_from_matPfPKfiiii)
        .other          _Z14_copy_from_matPfPKfiiii,@"STO_CUDA_ENTRY STV_DEFAULT"
_Z14_copy_from_matPfPKfiiii:
.text._Z14_copy_from_matPfPKfiiii:
[----:B------:R-:W-:Y:S01]  /*0000*/  LDC R1, c[0x0][0x37c] ;  /* 0x0000df00ff017b82 */ /* 0x000fe20000000800 */
[----:B------:R-:W0:Y:S07]  /*0010*/  S2R R2, SR_TID.Y ;  /* 0x0000000000027919 */ /* 0x000e2e0000002200 */
[----:B------:R-:W1:Y:S01]  /*0020*/  LDC R0, c[0x0][0x360] ;  /* 0x0000d800ff007b82 */ /* 0x000e620000000800 */
[----:B------:R-:W2:Y:S01]  /*0030*/  LDCU.128 UR8, c[0x0][0x390] ;  /* 0x00007200ff0877ac */ /* 0x000ea20008000c00 */
[----:B------:R-:W1:Y:S06]  /*0040*/  S2R R5, SR_TID.X ;  /* 0x0000000000057919 */ /* 0x000e6c0000002100 */
[----:B------:R-:W0:Y:S08]  /*0050*/  S2UR UR5, SR_CTAID.Y ;  /* 0x00000000000579c3 */ /* 0x000e300000002600 */
[----:B------:R-:W0:Y:S08]  /*0060*/  LDC R3, c[0x0][0x364] ;  /* 0x0000d900ff037b82 */ /* 0x000e300000000800 */
[----:B------:R-:W1:Y:S01]  /*0070*/  S2UR UR4, SR_CTAID.X ;  /* 0x00000000000479c3 */ /* 0x000e620000002500 */
[----:B0-----:R-:W-:-:S05]  /*0080*/  IMAD R3, R3, UR5, R2 ;  /* 0x0000000503037c24 */ /* 0x001fca000f8e0202 */
[----:B--2---:R-:W-:Y:S01]  /*0090*/  ISETP.GE.AND P0, PT, R3, UR9, PT ;  /* 0x0000000903007c0c */ /* 0x004fe2000bf06270 */
[----:B-1----:R-:W-:-:S04]  /*00a0*/  IMAD R0, R0, UR4, R5 ;  /* 0x0000000400007c24 */ /* 0x002fc8000f8e0205 */
[C-C-:B------:R-:W-:Y:S01]  /*00b0*/  IMAD R7, R3.reuse, UR8, R0.reuse ;  /* 0x0000000803077c24 */ /* 0x140fe2000f8e0200 */
[----:B------:R-:W-:Y:S01]  /*00c0*/  ISETP.GE.OR P0, PT, R0, UR10, P0 ;  /* 0x0000000a00007c0c */ /* 0x000fe20008706670 */
[----:B------:R-:W-:-:S12]  /*00d0*/  IMAD R5, R3, UR11, R0 ;  /* 0x0000000b03057c24 */ /* 0x000fd8000f8e0200 */
[----:B------:R-:W-:Y:S05]  /*00e0*/  @P0 EXIT ;  /* 0x000000000000094d */ /* 0x000fea0003800000 */
[----:B------:R-:W0:Y:S01]  /*00f0*/  LDC.64 R2, c[0x0][0x388] ;  /* 0x0000e200ff027b82 */ /* 0x000e220000000a00 */
[----:B------:R-:W1:Y:S01]  /*0100*/  LDCU.64 UR4, c[0x0][0x358] ;  /* 0x00006b00ff0477ac */ /* 0x000e620008000a00 */
[----:B0-----:R-:W-:-:S06]  /*0110*/  IMAD.WIDE R2, R5, 0x4, R2 ;  /* 0x0000000405027825 */ /* 0x001fcc00078e0202 */
[----:B------:R-:W0:Y:S01]  /*0120*/  LDC.64 R4, c[0x0][0x380] ;  /* 0x0000e000ff047b82 */ /* 0x000e220000000a00 */
[----:B-1----:R-:W2:Y:S01]  /*0130*/  LDG.E R3, desc[UR4][R2.64] ;  /* 0x0000000402037981 */ /* 0x002ea2000c1e1900 */
[----:B0-----:R-:W-:-:S05]  /*0140*/  IMAD.WIDE R4, R7, 0x4, R4 ;  /* 0x0000000407047825 */ /* 0x001fca00078e0204 */
[----:B--2---:R-:W-:Y:S01]  /*0150*/  STG.E desc[UR4][R4.64], R3 ;  /* 0x0000000304007986 */ /* 0x004fe2000c101904 */
[----:B------:R-:W-:Y:S05]  /*0160*/  EXIT ;  /* 0x000000000000794d */ /* 0x000fea0003800000 */
.L_x_8:
        /* <DEDUP_REMOVED lines=9> */
.L_x_16:


//--------------------- .text._Z13_copy_from_tpPfPKfiii --------------------------
	.section	.text._Z13_copy_from_tpPfPKfiii,"ax",@progbits
	.align	128
        .global         _Z13_copy_from_tpPfPKfiii
        .type           _Z13_copy_from_tpPfPKfiii,@function
        .size           _Z13_copy_from_tpPfPKfiii,(.L_x_17 - _Z13_copy_from_tpPfPKfiii)
        .other          _Z13_copy_from_tpPfPKfiii,@"STO_CUDA_ENTRY STV_DEFAULT"
_Z13_copy_from_tpPfPKfiii:
.text._Z13_copy_from_tpPfPKfiii:
        /* <DEDUP_REMOVED lines=13> */
[----:B------:R-:W0:Y:S01]  /*00d0*/  LDCU UR4, c[0x0][0x398] ;  /* 0x00007300ff0477ac */ /* 0x000e220008000800 */
[-C--:B------:R-:W-:Y:S01]  /*00e0*/  ISETP.GT.AND P0, PT, R0, R3.reuse, PT ;  /* 0x000000030000720c */ /* 0x080fe20003f04270 */
[----:B------:R-:W-:-:S05]  /*00f0*/  IMAD R5, R3, R3, R3 ;  /* 0x0000000303057224 */ /* 0x000fca00078e0203 */
[----:B------:R-:W-:Y:S01]  /*0100*/  LEA.HI R5, R5, R0, RZ, 0x1f ;  /* 0x0000000005057211 */ /* 0x000fe200078ff8ff */
[----:B0-----:R-:W-:Y:S01]  /*0110*/  IMAD R7, R3, UR4, R0 ;  /* 0x0000000403077c24 */ /* 0x001fe2000f8e0200 */
[----:B------:R-:W0:Y:S05]  /*0120*/  LDCU.64 UR4, c[0x0][0x358] ;  /* 0x00006b00ff0477ac */ /* 0x000e2a0008000a00 */
[----:B------:R-:W-:Y:S05]  /*0130*/  @P0 BRA `(.L_x_9) ;  /* 0x00000000001c0947 */ /* 0x000fea0003800000 */
[----:B------:R-:W1:Y:S02]  /*0140*/  LDC.64 R2, c[0x0][0x388] ;  /* 0x0000e200ff027b82 */ /* 0x000e640000000a00 */
[----:B-1----:R-:W-:-:S06]  /*0150*/  IMAD.WIDE R2, R5, 0x4, R2 ;  /* 0x0000000405027825 */ /* 0x002fcc00078e0202 */
[----:B------:R-:W1:Y:S01]  /*0160*/  LDC.64 R4, c[0x0][0x380] ;  /* 0x0000e000ff047b82 */ /* 0x000e620000000a00 */
[----:B0-----:R-:W2:Y:S01]  /*0170*/  LDG.E R3, desc[UR4][R2.64] ;  /* 0x0000000402037981 */ /* 0x001ea2000c1e1900 */
[----:B-1----:R-:W-:-:S05]  /*0180*/  IMAD.WIDE R4, R7, 0x4, R4 ;  /* 0x0000000407047825 */ /* 0x002fca00078e0204 */
[----:B--2---:R-:W-:Y:S01]  /*0190*/  STG.E desc[UR4][R4.64], R3 ;  /* 0x0000000304007986 */ /* 0x004fe2000c101904 */
[----:B------:R-:W-:Y:S05]  /*01a0*/  EXIT ;  /* 0x000000000000794d */ /* 0x000fea0003800000 */
.L_x_9:
[----:B------:R-:W1:Y:S02]  /*01b0*/  LDC.64 R2, c[0x0][0x380] ;  /* 0x0000e000ff027b82 */ /* 0x000e640000000a00 */
[----:B-1----:R-:W-:-:S05]  /*01c0*/  IMAD.WIDE R2, R7, 0x4, R2 ;  /* 0x0000000407027825 */ /* 0x002fca00078e0202 */
[----:B0-----:R-:W-:Y:S01]  /*01d0*/  STG.E desc[UR4][R2.64], RZ ;  /* 0x000000ff02007986 */ /* 0x001fe2000c101904 */
[----:B------:R-:W-:Y:S05]  /*01e0*/  EXIT ;  /* 0x000000000000794d */ /* 0x000fea0003800000 */
.L_x_10:
        /* <DEDUP_REMOVED lines=9> */
.L_x_17:


//--------------------- .text._Z17_add_diag_vec_matfPfiiiPKfS1_iif --------------------------
	.section	.text._Z17_add_diag_vec_matfPfiiiPKfS1_iif,"ax",@progbits
	.align	128
        .global         _Z17_add_diag_vec_matfPfiiiPKfS1_iif
        .type           _Z17_add_diag_vec_matfPfiiiPKfS1_iif,@function
        .size           _Z17_add_diag_vec_matfPfiiiPKfS1_iif,(.L_x_18 - _Z17_add_diag_vec_matfPfiiiPKfS1_iif)
        .other          _Z17_add_diag_vec_matfPfiiiPKfS1_iif,@"STO_CUDA_ENTRY STV_DEFAULT"
_Z17_add_diag_vec_matfPfiiiPKfS1_iif:
.text._Z17_add_diag_vec_matfPfiiiPKfS1_iif:
[----:B------:R-:W-:Y:S01]  /*0000*/  LDC R1, c[0x0][0x37c] ;  /* 0x0000df00ff017b82 */ /* 0x000fe20000000800 */
[----:B------:R-:W0:Y:S07]  /*0010*/  S2R R2, SR_TID.Y ;  /* 0x0000000000027919 */ /* 0x000e2e0000002200 */
[----:B------:R-:W1:Y:S01]  /*0020*/  LDC R0, c[0x0][0x360] ;  /* 0x0000d800ff007b82 */ /* 0x000e620000000800 */
[----:B------:R-:W2:Y:S01]  /*0030*/  LDCU.64 UR6, c[0x0][0x390] ;  /* 0x00007200ff0677ac */ /* 0x000ea20008000a00 */
[----:B------:R-:W1:Y:S01]  /*0040*/  S2R R3, SR_TID.X ;  /* 0x0000000000037919 */ /* 0x000e620000002100 */
[----:B------:R-:W3:Y:S05]  /*0050*/  LDCU UR10, c[0x0][0x398] ;  /* 0x00007300ff0a77ac */ /* 0x000eea0008000800 */
[----:B------:R-:W0:Y:S01]  /*0060*/  S2UR UR5, SR_CTAID.Y ;  /* 0x00000000000579c3 */ /* 0x000e220000002600 */
[----:B------:R-:W4:Y:S07]  /*0070*/  LDCU.64 UR8, c[0x0][0x3b0] ;  /* 0x00007600ff0877ac */ /* 0x000f2e0008000a00 */
[----:B------:R-:W0:Y:S08]  /*0080*/  LDC R9, c[0x0][0x364] ;  /* 0x0000d900ff097b82 */ /* 0x000e300000000800 */
[----:B------:R-:W1:Y:S01]  /*0090*/  S2UR UR4, SR_CTAID.X ;  /* 0x00000000000479c3 */ /* 0x000e620000002500 */
[----:B0-----:R-:W-:-:S05]  /*00a0*/  IMAD R9, R9, UR5, R2 ;  /* 0x0000000509097c24 */ /* 0x001fca000f8e0202 */
[C---:B--2---:R-:W-:Y:S01]  /*00b0*/  ISETP.GE.AND P0, PT, R9.reuse, UR7, PT ;  /* 0x0000000709007c0c */ /* 0x044fe2000bf06270 */
[----:B-1----:R-:W-:Y:S02]  /*00c0*/  IMAD R0, R0, UR4, R3 ;  /* 0x0000000400007c24 */ /* 0x002fe4000f8e0203 */
[C---:B----4-:R-:W-:Y:S02]  /*00d0*/  IMAD R3, R9.reuse, UR8, RZ ;  /* 0x0000000809037c24 */ /* 0x050fe4000f8e02ff */
[----:B------:R-:W-:Y:S01]  /*00e0*/  IMAD R11, R9, UR6, R0 ;  /* 0x00000006090b7c24 */ /* 0x000fe2000f8e0200 */
[C---:B---3--:R-:W-:Y:S01]  /*00f0*/  ISETP.GE.OR P0, PT, R0.reuse, UR10, P0 ;  /* 0x0000000a00007c0c */ /* 0x048fe20008706670 */
[----:B------:R-:W-:-:S12]  /*0100*/  IMAD R13, R0, UR9, R3 ;  /* 0x00000009000d7c24 */ /* 0x000fd8000f8e0203 */
[----:B------:R-:W-:Y:S05]  /*0110*/  @P0 EXIT ;  /* 0x000000000000094d */ /* 0x000fea0003800000 */
[----:B------:R-:W0:Y:S01]  /*0120*/  LDC.64 R2, c[0x0][0x3a0] ;  /* 0x0000e800ff027b82 */ /* 0x000e220000000a00 */
[----:B------:R-:W1:Y:S01]  /*0130*/  LDCU.64 UR4, c[0x0][0x358] ;  /* 0x00006b00ff0477ac */ /* 0x000e620008000a00 */
[----:B------:R-:W2:Y:S06]  /*0140*/  LDCU UR6, c[0x0][0x380] ;  /* 0x00007000ff0677ac */ /* 0x000eac0008000800 */
[----:B------:R-:W3:Y:S01]  /*0150*/  LDC.64 R6, c[0x0][0x388] ;  /* 0x0000e200ff067b82 */ /* 0x000ee20000000a00 */
[----:B------:R-:W4:Y:S07]  /*0160*/  LDCU UR7, c[0x0][0x3b8] ;  /* 0x00007700ff0777ac */ /* 0x000f2e0008000800 */
[----:B------:R-:W5:Y:S01]  /*0170*/  LDC.64 R4, c[0x0][0x3a8] ;  /* 0x0000ea00ff047b82 */ /* 0x000f620000000a00 */
[----:B0-----:R-:W-:-:S06]  /*0180*/  IMAD.WIDE.U32 R2, R9, 0x4, R2 ;  /* 0x0000000409027825 */ /* 0x001fcc00078e0002 */
[----:B-1----:R-:W2:Y:S01]  /*0190*/  LDG.E R2, desc[UR4][R2.64] ;  /* 0x0000000402027981 */ /* 0x002ea2000c1e1900 */
[----:B---3--:R-:W-:-:S05]  /*01a0*/  IMAD.WIDE R6, R11, 0x4, R6 ;  /* 0x000000040b067825 */ /* 0x008fca00078e0206 */
[----:B------:R-:W4:Y:S01]  /*01b0*/  LDG.E R8, desc[UR4][R6.64] ;  /* 0x0000000406087981 */ /* 0x000f22000c1e1900 */
[----:B-----5:R-:W-:-:S06]  /*01c0*/  IMAD.WIDE R4, R13, 0x4, R4 ;  /* 0x000000040d047825 */ /* 0x020fcc00078e0204 */
[----:B------:R-:W3:Y:S01]  /*01d0*/  LDG.E R5, desc[UR4][R4.64] ;  /* 0x0000000404057981 */ /* 0x000ee2000c1e1900 */
[----:B--2---:R-:W-:Y:S01]  /*01e0*/  FMUL R0, R2, UR6 ;  /* 0x0000000602007c20 */ /* 0x004fe20008400000 */
[----:B----4-:R-:W-:-:S04]  /*01f0*/  FMUL R9, R8, UR7 ;  /* 0x0000000708097c20 */ /* 0x010fc80008400000 */
[----:B---3--:R-:W-:-:S05]  /*0200*/  FFMA R9, R0, R5, R9 ;  /* 0x0000000500097223 */ /* 0x008fca0000000009 */
[----:B------:R-:W-:Y:S01]  /*0210*/  STG.E desc[UR4][R6.64], R9 ;  /* 0x0000000906007986 */ /* 0x000fe2000c101904 */
[----:B------:R-:W-:Y:S05]  /*0220*/  EXIT ;  /* 0x000000000000794d */ /* 0x000fea0003800000 */
.L_x_11:
        /* <DEDUP_REMOVED lines=13> */
.L_x_18:


//--------------------- .text._Z13_copy_upp_lowPfii --------------------------
	.section	.text._Z13_copy_upp_lowPfii,"ax",@progbits
	.align	128
        .global         _Z13_copy_upp_lowPfii
        .type           _Z13_copy_upp_lowPfii,@function
        .size           _Z13_copy_upp_lowPfii,(.L_x_19 - _Z13_copy_upp_lowPfii)
        .other          _Z13_copy_upp_lowPfii,@"STO_CUDA_ENTRY STV_DEFAULT"
_Z13_copy_upp_lowPfii:
.text._Z13_copy_upp_lowPfii:
[----:B------:R-:W-:Y:S01]  /*0000*/  LDC R1, c[0x0][0x37c] ;  /* 0x0000df00ff017b82 */ /* 0x000fe20000000800 */
[----:B------:R-:W0:Y:S07]  /*0010*/  S2R R2, SR_TID.Y ;  /* 0x0000000000027919 */ /* 0x000e2e0000002200 */
[----:B------:R-:W1:Y:S01]  /*0020*/  LDC R0, c[0x0][0x360] ;  /* 0x0000d800ff007b82 */ /* 0x000e620000000800 */
[----:B------:R-:W2:Y:S01]  /*0030*/  LDCU UR6, c[0x0][0x388] ;  /* 0x00007100ff0677ac */ /* 0x000ea20008000800 */
[----:B------:R-:W1:Y:S06]  /*0040*/  S2R R3, SR_TID.X ;  /* 0x0000000000037919 */ /* 0x000e6c0000002100 */
[----:B------:R-:W0:Y:S08]  /*0050*/  S2UR UR5, SR_CTAID.Y ;  /* 0x00000000000579c3 */ /* 0x000e300000002600 */
[----:B------:R-:W0:Y:S08]  /*0060*/  LDC R7, c[0x0][0x364] ;  /* 0x0000d900ff077b82 */ /* 0x000e300000000800 */
[----:B------:R-:W1:Y:S01]  /*0070*/  S2UR UR4, SR_CTAID.X ;  /* 0x00000000000479c3 */ /* 0x000e620000002500 */
[----:B0-----:R-:W-:-:S05]  /*0080*/  IMAD R7, R7, UR5, R2 ;  /* 0x0000000507077c24 */ /* 0x001fca000f8e0202 */
[----:B--2---:R-:W-:Y:S01]  /*0090*/  ISETP.GE.AND P0, PT, R7, UR6, PT ;  /* 0x0000000607007c0c */ /* 0x004fe2000bf06270 */
[----:B-1----:R-:W-:-:S05]  /*00a0*/  IMAD R0, R0, UR4, R3 ;  /* 0x0000000400007c24 */ /* 0x002fca000f8e0203 */
[----:B------:R-:W-:-:S13]  /*00b0*/  ISETP.LE.OR P0, PT, R7, R0, P0 ;  /* 0x000000000700720c */ /* 0x000fda0000703670 */
[----:B------:R-:W-:Y:S05]  /*00c0*/  @P0 EXIT ;  /* 0x000000000000094d */ /* 0x000fea0003800000 */
[----:B------:R-:W0:Y:S01]  /*00d0*/  LDC.64 R4, c[0x0][0x380] ;  /* 0x0000e000ff047b82 */ /* 0x000e220000000a00 */
[----:B------:R-:W1:Y:S01]  /*00e0*/  LDCU UR6, c[0x0][0x38c] ;  /* 0x00007180ff0677ac */ /* 0x000e620008000800 */
[----:B------:R-:W2:Y:S01]  /*00f0*/  LDCU.64 UR4, c[0x0][0x358] ;  /* 0x00006b00ff0477ac */ /* 0x000ea20008000a00 */
[----:B-1----:R-:W-:-:S04]  /*0100*/  IMAD R3, R0, UR6, R7 ;  /* 0x0000000600037c24 */ /* 0x002fc8000f8e0207 */
[----:B0-----:R-:W-:-:S06]  /*0110*/  IMAD.WIDE R2, R3, 0x4, R4 ;  /* 0x0000000403027825 */ /* 0x001fcc00078e0204 */
[----:B--2---:R-:W2:Y:S01]  /*0120*/  LDG.E R3, desc[UR4][R2.64] ;  /* 0x0000000402037981 */ /* 0x004ea2000c1e1900 */
[----:B------:R-:W-:-:S04]  /*0130*/  IMAD R7, R7, UR6, R0 ;  /* 0x0000000607077c24 */ /* 0x000fc8000f8e0200 */
[----:B------:R-:W-:-:S05]  /*0140*/  IMAD.WIDE R4, R7, 0x4, R4 ;  /* 0x0000000407047825 */ /* 0x000fca00078e0204 */
[----:B--2---:R-:W-:Y:S01]  /*0150*/  STG.E desc[UR4][R4.64], R3 ;  /* 0x0000000304007986 */ /* 0x004fe2000c101904 */
[----:B------:R-:W-:Y:S05]  /*0160*/  EXIT ;  /* 0x000000000000794d */ /* 0x000fea0003800000 */
.L_x_12:
        /* <DEDUP_REMOVED lines=9> */
.L_x_19:


//--------------------- .text._Z13_copy_low_uppPfii --------------------------
	.section	.text._Z13_copy_low_uppPfii,"ax",@progbits
	.align	128
        .global         _Z13_copy_low_uppPfii
        .type           _Z13_copy_low_uppPfii,@function
        .size           _Z13_copy_low_uppPfii,(.L_x_20 - _Z13_copy_low_uppPfii)
        .other          _Z13_copy_low_uppPfii,@"STO_CUDA_ENTRY STV_DEFAULT"
_Z13_copy_low_uppPfii:
.text._Z13_copy_low_uppPfii:
[----:B------:R-:W-:Y:S01]  /*0000*/  LDC R1, c[0x0][0x37c] ;  /* 0x0000df00ff017b82 */ /* 0x000fe20000000800 */
[----:B------:R-:W0:Y:S07]  /*0010*/  S2R R3, SR_TID.X ;  /* 0x0000000000037919 */ /* 0x000e2e0000002100 */
[----:B------:R-:W0:Y:S01]  /*0020*/  S2UR UR4, SR_CTAID.X ;  /* 0x00000000000479c3 */ /* 0x000e220000002500 */
[----:B------:R-:W1:Y:S01]  /*0030*/  LDCU UR6, c[0x0][0x388] ;  /* 0x00007100ff0677ac */ /* 0x000e620008000800 */
[----:B------:R-:W2:Y:S06]  /*0040*/  S2R R2, SR_TID.Y ;  /* 0x0000000000027919 */ /* 0x000eac0000002200 */
[----:B------:R-:W0:Y:S08]  /*0050*/  LDC R0, c[0x0][0x360] ;  /* 0x0000d800ff007b82 */ /* 0x000e300000000800 */
[----:B------:R-:W2:Y:S08]  /*0060*/  S2UR UR5, SR_CTAID.Y ;  /* 0x00000000000579c3 */ /* 0x000eb00000002600 */
[----:B------:R-:W2:Y:S01]  /*0070*/  LDC R7, c[0x0][0x364] ;  /* 0x0000d900ff077b82 */ /* 0x000ea20000000800 */
[----:B0-----:R-:W-:-:S05]  /*0080*/  IMAD R0, R0, UR4, R3 ;  /* 0x0000000400007c24 */ /* 0x001fca000f8e0203 */
[----:B-1----:R-:W-:Y:S01]  /*0090*/  ISETP.GE.AND P0, PT, R0, UR6, PT ;  /* 0x0000000600007c0c */ /* 0x002fe2000bf06270 */
[----:B--2---:R-:W-:-:S05]  /*00a0*/  IMAD R7, R7, UR5, R2 ;  /* 0x0000000507077c24 */ /* 0x004fca000f8e0202 */
        /* <DEDUP_REMOVED lines=12> */
.L_x_13:
        /* <DEDUP_REMOVED lines=9> */
.L_x_20:


//--------------------- .nv.shared.reserved.0     --------------------------
	.section	.nv.shared.reserved.0,"aw",@nobits
	.weak		__nv_reservedSMEM_offset_0_alias
	.size		__nv_reservedSMEM_offset_0_alias, 0, 64
	.other		__nv_reservedSMEM_offset_0_alias,@"STO_CUDA_RESERVED_SHARED STV_DEFAULT"
__nv_reservedSMEM_offset_0_alias:
	.zero		0
	.zero		64


//--------------------- .nv.shared._Z20_trace_mat_mat_transPKfS0_iiiiPf --------------------------
	.section	.nv.shared._Z20_trace_mat_mat_transPKfS0_iiiiPf,"aw",@nobits
	.sectionflags	@""
	.align	4
.nv.shared._Z20_trace_mat_mat_transPKfS0_iiiiPf:
	.zero		2048


//--------------------- .nv.constant0._Z7_splicePfPKfPKiiiiiii --------------------------
	.section	.nv.constant0._Z7_splicePfPKfPKiiiiiii,"a",@progbits
	.sectionflags	@""
	.align	4
.nv.constant0._Z7_splicePfPKfPKiiiiiii:
	.zero		944


//--------------------- .nv.constant0._Z20_trace_mat_mat_transPKfS0_iiiiPf --------------------------
	.section	.nv.constant0._Z20_trace_mat_mat_transPKfS0_iiiiPf,"a",@progbits
	.sectionflags	@""
	.align	4
.nv.constant0._Z20_trace_mat_mat_transPKfS0_iiiiPf:
	.zero		936


//--------------------- .nv.constant0._Z14_copy_from_matPfPKfiiii --------------------------
	.section	.nv.constant0._Z14_copy_from_matPfPKfiiii,"a",@progbits
	.sectionflags	@""
	.align	4
.nv.constant0._Z14_copy_from_matPfPKfiiii:
	.zero		928


//--------------------- .nv.constant0._Z13_copy_from_tpPfPKfiii --------------------------
	.section	.nv.constant0._Z13_copy_from_tpPfPKfiii,"a",@progbits
	.sectionflags	@""
	.align	4
.nv.constant0._Z13_copy_from_tpPfPKfiii:
	.zero		924


//--------------------- .nv.constant0._Z17_add_diag_vec_matfPfiiiPKfS1_iif --------------------------
	.section	.nv.constant0._Z17_add_diag_vec_matfPfiiiPKfS1_iif,"a",@progbits
	.sectionflags	@""
	.align	4
.nv.constant0._Z17_add_diag_vec_matfPfiiiPKfS1_iif:
	.zero		956


//--------------------- .nv.constant0._Z13_copy_upp_lowPfii --------------------------
	.section	.nv.constant0._Z13_copy_upp_lowPfii,"a",@progbits
	.sectionflags	@""
	.align	4
.nv.constant0._Z13_copy_upp_lowPfii:
	.zero		912


//--------------------- .nv.constant0._Z13_copy_low_uppPfii --------------------------
	.section	.nv.constant0._Z13_copy_low_uppPfii,"a",@progbits
	.sectionflags	@""
	.align	4
.nv.constant0._Z13_copy_low_uppPfii:
	.zero		912


//--------------------- SYMBOLS --------------------------

	.type		.nv.reservedSmem.offset0,@object
	.size		.nv.reservedSmem.offset0,0x4
	.type		.nv.reservedSmem.cap,@object
	.size		.nv.reservedSmem.cap,0x4
